	.target	sm_90a

	.elftype	@"ET_EXEC"


//--------------------- .note.nv.tkinfo           --------------------------
	.section	.note.nv.tkinfo,"",@"SHT_NOTE"
	.sectionflags	@"SHF_NOTE_NV_TKINFO"
	.tkinfo
        /*0018*/ 	.word	0x00000002
        /*0030*/ 	.string	""
        /*0030*/ 	.string	"ptxas"
        /*0030*/ 	.string	"Cuda compilation tools, release 13.0, V13.0.88"
        /*0030*/ 	.string	"Build cuda_13.0.r13.0/compiler.36424714_0"
        /*0030*/ 	.string	"-arch sm_90a -m 64 "



//--------------------- .note.nv.cuinfo           --------------------------
	.section	.note.nv.cuinfo,"",@"SHT_NOTE"
	.sectionflags	@"SHF_NOTE_NV_CUINFO"
        /*0018*/ 	.short	0x0002
        /*001a*/ 	.short	0x005a
        /*001c*/ 	.short	0x0082
	.zero		2


//--------------------- .nv.info                  --------------------------
	.section	.nv.info,"",@"SHT_CUDA_INFO"
	.align	4


	//----- nvinfo : EIATTR_REGCOUNT
	.align		4
        /*0000*/ 	.byte	0x04, 0x2f
        /*0002*/ 	.short	(.L_15 - .L_14)
	.align		4
.L_14:
        /*0004*/ 	.word	index@(_ZN7cutlass13device_kernelINS_4gemm6kernel13GemmUniversalIN4cute5tupleIJiiiiEEENS1_10collective13CollectiveMmaINS1_34MainloopSm90TmaGmmaWarpSpecializedILi28ENS5_IJNS4_1CILi1EEENSA_ILi2EEESB_EEENS1_32KernelTmaWarpSpecializedPingpongEEENS5_IJNSA_ILi64EEESG_NSA_ILi32EEEEEENS_6half_tENS5_IJlSB_lEEESJ_SK_NS4_8TiledMMAINS4_8MMA_AtomIJNS4_4SM904GMMA25MMA_64x64x16_F32F16F16_SSILNSO_5MajorE0ELSQ_0ELNSO_7ScaleInE1ELSR_1EEEEEENS4_6LayoutINS5_IJSB_SB_SB_EEENS5_IJNSA_ILi0EEESW_SW_EEEEENS5_IJNS4_10UnderscoreESZ_SZ_EEEEENS4_23SM90_TMA_LOAD_MULTICASTENS4_14ComposedLayoutINS4_7SwizzleILi2ELi4ELi3EEENS4_18smem_ptr_flag_bitsILi16EEENSU_INS5_IJNSA_ILi8EEESH_EEENS5_IJSH_SB_EEEEEEEvNS4_8identityENS4_13SM90_TMA_LOADES1C_vS1D_EENS_8epilogue10collective6detail29Sm90TmaWarpSpecializedAdapterINS1H_15DefaultEpilogueISJ_SK_SK_NS1G_6thread17LinearCombinationISJ_Li1EffLNS1L_9ScaleType4KindE0ELNS_15FloatRoundStyleE2ESJ_EENS1_15EpilogueDefaultEEEEEvvEEEEvNT_6ParamsE)
        /*0008*/ 	.word	0x000000a8


	//----- nvinfo : EIATTR_FRAME_SIZE
	.align		4
.L_15:
        /*000c*/ 	.byte	0x04, 0x11
        /*000e*/ 	.short	(.L_17 - .L_16)
	.align		4
.L_16:
        /*0010*/ 	.word	index@(_ZN7cutlass13device_kernelINS_4gemm6kernel13GemmUniversalIN4cute5tupleIJiiiiEEENS1_10collective13CollectiveMmaINS1_34MainloopSm90TmaGmmaWarpSpecializedILi28ENS5_IJNS4_1CILi1EEENSA_ILi2EEESB_EEENS1_32KernelTmaWarpSpecializedPingpongEEENS5_IJNSA_ILi64EEESG_NSA_ILi32EEEEEENS_6half_tENS5_IJlSB_lEEESJ_SK_NS4_8TiledMMAINS4_8MMA_AtomIJNS4_4SM904GMMA25MMA_64x64x16_F32F16F16_SSILNSO_5MajorE0ELSQ_0ELNSO_7ScaleInE1ELSR_1EEEEEENS4_6LayoutINS5_IJSB_SB_SB_EEENS5_IJNSA_ILi0EEESW_SW_EEEEENS5_IJNS4_10UnderscoreESZ_SZ_EEEEENS4_23SM90_TMA_LOAD_MULTICASTENS4_14ComposedLayoutINS4_7SwizzleILi2ELi4ELi3EEENS4_18smem_ptr_flag_bitsILi16EEENSU_INS5_IJNSA_ILi8EEESH_EEENS5_IJSH_SB_EEEEEEEvNS4_8identityENS4_13SM90_TMA_LOADES1C_vS1D_EENS_8epilogue10collective6detail29Sm90TmaWarpSpecializedAdapterINS1H_15DefaultEpilogueISJ_SK_SK_NS1G_6thread17LinearCombinationISJ_Li1EffLNS1L_9ScaleType4KindE0ELNS_15FloatRoundStyleE2ESJ_EENS1_15EpilogueDefaultEEEEEvvEEEEvNT_6ParamsE)
        /*0014*/ 	.word	0x00000008


	//----- nvinfo : EIATTR_MIN_STACK_SIZE
	.align		4
.L_17:
        /*0018*/ 	.byte	0x04, 0x12
        /*001a*/ 	.short	(.L_19 - .L_18)
	.align		4
.L_18:
        /*001c*/ 	.word	index@(_ZN7cutlass13device_kernelINS_4gemm6kernel13GemmUniversalIN4cute5tupleIJiiiiEEENS1_10collective13CollectiveMmaINS1_34MainloopSm90TmaGmmaWarpSpecializedILi28ENS5_IJNS4_1CILi1EEENSA_ILi2EEESB_EEENS1_32KernelTmaWarpSpecializedPingpongEEENS5_IJNSA_ILi64EEESG_NSA_ILi32EEEEEENS_6half_tENS5_IJlSB_lEEESJ_SK_NS4_8TiledMMAINS4_8MMA_AtomIJNS4_4SM904GMMA25MMA_64x64x16_F32F16F16_SSILNSO_5MajorE0ELSQ_0ELNSO_7ScaleInE1ELSR_1EEEEEENS4_6LayoutINS5_IJSB_SB_SB_EEENS5_IJNSA_ILi0EEESW_SW_EEEEENS5_IJNS4_10UnderscoreESZ_SZ_EEEEENS4_23SM90_TMA_LOAD_MULTICASTENS4_14ComposedLayoutINS4_7SwizzleILi2ELi4ELi3EEENS4_18smem_ptr_flag_bitsILi16EEENSU_INS5_IJNSA_ILi8EEESH_EEENS5_IJSH_SB_EEEEEEEvNS4_8identityENS4_13SM90_TMA_LOADES1C_vS1D_EENS_8epilogue10collective6detail29Sm90TmaWarpSpecializedAdapterINS1H_15DefaultEpilogueISJ_SK_SK_NS1G_6thread17LinearCombinationISJ_Li1EffLNS1L_9ScaleType4KindE0ELNS_15FloatRoundStyleE2ESJ_EENS1_15EpilogueDefaultEEEEEvvEEEEvNT_6ParamsE)
        /*0020*/ 	.word	0x00000008
.L_19:


//--------------------- .nv.compat                --------------------------
	.section	.nv.compat,"",@"SHT_CUDA_COMPAT_INFO"
	.align	4
        /*0000*/ 	.byte	0x02, 0x09, 0x01, 0x00, 0x02, 0x02, 0x04, 0x00, 0x02, 0x05, 0x05, 0x00, 0x03, 0x07, 0x01, 0x01
        /*0010*/ 	.byte	0x02, 0x03, 0x01, 0x00, 0x02, 0x06, 0x01, 0x00, 0x04, 0x0b, 0x08, 0x00, 0x00, 0x00, 0x00, 0x00
        /*0020*/ 	.byte	0x00, 0x00, 0x00, 0x00


//--------------------- .nv.info._ZN7cutlass13device_kernelINS_4gemm6kernel13GemmUniversalIN4cute5tupleIJiiiiEEENS1_10collective13CollectiveMmaINS1_34MainloopSm90TmaGmmaWarpSpecializedILi28ENS5_IJNS4_1CILi1EEENSA_ILi2EEESB_EEENS1_32KernelTmaWarpSpecializedPingpongEEENS5_IJNSA_ILi64EEESG_NSA_ILi32EEEEEENS_6half_tENS5_IJlSB_lEEESJ_SK_NS4_8TiledMMAINS4_8MMA_AtomIJNS4_4SM904GMMA25MMA_64x64x16_F32F16F16_SSILNSO_5MajorE0ELSQ_0ELNSO_7ScaleInE1ELSR_1EEEEEENS4_6LayoutINS5_IJSB_SB_SB_EEENS5_IJNSA_ILi0EEESW_SW_EEEEENS5_IJNS4_10UnderscoreESZ_SZ_EEEEENS4_23SM90_TMA_LOAD_MULTICASTENS4_14ComposedLayoutINS4_7SwizzleILi2ELi4ELi3EEENS4_18smem_ptr_flag_bitsILi16EEENSU_INS5_IJNSA_ILi8EEESH_EEENS5_IJSH_SB_EEEEEEEvNS4_8identityENS4_13SM90_TMA_LOADES1C_vS1D_EENS_8epilogue10collective6detail29Sm90TmaWarpSpecializedAdapterINS1H_15DefaultEpilogueISJ_SK_SK_NS1G_6thread17LinearCombinationISJ_Li1EffLNS1L_9ScaleType4KindE0ELNS_15FloatRoundStyleE2ESJ_EENS1_15EpilogueDefaultEEEEEvvEEEEvNT_6ParamsE --------------------------
	.section	.nv.info._ZN7cutlass13device_kernelINS_4gemm6kernel13GemmUniversalIN4cute5tupleIJiiiiEEENS1_10collective13CollectiveMmaINS1_34MainloopSm90TmaGmmaWarpSpecializedILi28ENS5_IJNS4_1CILi1EEENSA_ILi2EEESB_EEENS1_32KernelTmaWarpSpecializedPingpongEEENS5_IJNSA_ILi64EEESG_NSA_ILi32EEEEEENS_6half_tENS5_IJlSB_lEEESJ_SK_NS4_8TiledMMAINS4_8MMA_AtomIJNS4_4SM904GMMA25MMA_64x64x16_F32F16F16_SSILNSO_5MajorE0ELSQ_0ELNSO_7ScaleInE1ELSR_1EEEEEENS4_6LayoutINS5_IJSB_SB_SB_EEENS5_IJNSA_ILi0EEESW_SW_EEEEENS5_IJNS4_10UnderscoreESZ_SZ_EEEEENS4_23SM90_TMA_LOAD_MULTICASTENS4_14ComposedLayoutINS4_7SwizzleILi2ELi4ELi3EEENS4_18smem_ptr_flag_bitsILi16EEENSU_INS5_IJNSA_ILi8EEESH_EEENS5_IJSH_SB_EEEEEEEvNS4_8identityENS4_13SM90_TMA_LOADES1C_vS1D_EENS_8epilogue10collective6detail29Sm90TmaWarpSpecializedAdapterINS1H_15DefaultEpilogueISJ_SK_SK_NS1G_6thread17LinearCombinationISJ_Li1EffLNS1L_9ScaleType4KindE0ELNS_15FloatRoundStyleE2ESJ_EENS1_15EpilogueDefaultEEEEEvvEEEEvNT_6ParamsE,"",@"SHT_CUDA_INFO"
	.sectionflags	@""
	.align	4


	//----- nvinfo : EIATTR_CUDA_API_VERSION
	.align		4
        /*0000*/ 	.byte	0x04, 0x37
        /*0002*/ 	.short	(.L_21 - .L_20)
.L_20:
        /*0004*/ 	.word	0x00000082


	//----- nvinfo : EIATTR_KPARAM_INFO
	.align		4
.L_21:
        /*0008*/ 	.byte	0x04, 0x17
        /*000a*/ 	.short	(.L_23 - .L_22)
.L_22:
        /*000c*/ 	.word	0x00000000
        /*0010*/ 	.short	0x0000
        /*0012*/ 	.short	0x0070
        /*0014*/ 	.byte	0x00, 0xf0, 0x01, 0x10


	//----- nvinfo : EIATTR_SPARSE_MMA_MASK
	.align		4
.L_23:
        /*0018*/ 	.byte	0x03, 0x50
        /*001a*/ 	.short	0x0000


	//----- nvinfo : EIATTR_MAXREG_COUNT
	.align		4
        /*001c*/ 	.byte	0x03, 0x1b
        /*001e*/ 	.short	0x00a8


	//----- nvinfo : EIATTR_NUM_BARRIERS
	.align		4
        /*0020*/ 	.byte	0x02, 0x4c
        /*0022*/ 	.byte	0x01
	.zero		1


	//----- nvinfo : EIATTR_EXTERNS
	.align		4
        /*0024*/ 	.byte	0x04, 0x0f
        /*0026*/ 	.short	(.L_25 - .L_24)


	//   ....[0]....
	.align		4
.L_24:
        /*0028*/ 	.word	index@(__assertfail)


	//----- nvinfo : EIATTR_ANNOTATIONS
	.align		4
.L_25:
        /*002c*/ 	.byte	0x04, 0x55
        /*002e*/ 	.short	(.L_27 - .L_26)


	//   ....[0]....
.L_26:
        /*0030*/ 	.word	0x00000001
        /*0034*/ 	.byte	0x70, 0x10, 0x00, 0x00, 0x01, 0x00, 0x00, 0x00, 0xf0, 0x45, 0x00, 0x00, 0x01, 0x00, 0x00, 0x00
        /*0044*/ 	.byte	0x70, 0x52, 0x00, 0x00


	//----- nvinfo : EIATTR_MERCURY_ISA_VERSION
	.align		4
.L_27:
        /*0048*/ 	.byte	0x03, 0x5f
        /*004a*/ 	.short	0x0101


	//----- nvinfo : EIATTR_INT_WARP_WIDE_INSTR_OFFSETS
	.align		4
        /*004c*/ 	.byte	0x04, 0x31
        /*004e*/ 	.short	(.L_29 - .L_28)


	//   ....[0]....
.L_28:
        /*0050*/ 	.word	0x000007c0


	//   ....[1]....
        /*0054*/ 	.word	0x00000800


	//   ....[2]....
        /*0058*/ 	.word	0x00000940


	//   ....[3]....
        /*005c*/ 	.word	0x00000950


	//   ....[4]....
        /*0060*/ 	.word	0x00000970


	//   ....[5]....
        /*0064*/ 	.word	0x00000990


	//   ....[6]....
        /*0068*/ 	.word	0x00000a40


	//   ....[7]....
        /*006c*/ 	.word	0x00000a90


	//   ....[8]....
        /*0070*/ 	.word	0x000020e0


	//----- nvinfo : EIATTR_COOP_GROUP_MASK_REGIDS
	.align		4
.L_29:
        /*0074*/ 	.byte	0x04, 0x29
        /*0076*/ 	.short	(.L_31 - .L_30)


	//   ....[0]....
.L_30:
        /*0078*/ 	.word	0xffffffff


	//   ....[1]....
        /*007c*/ 	.word	0xffffffff


	//   ....[2]....
        /*0080*/ 	.word	0xffffffff


	//   ....[3]....
        /*0084*/ 	.word	0xffffffff


	//   ....[4]....
        /*0088*/ 	.word	0xffffffff


	//   ....[5]....
        /*008c*/ 	.word	0xffffffff


	//   ....[6]....
        /*0090*/ 	.word	0xffffffff


	//----- nvinfo : EIATTR_COOP_GROUP_INSTR_OFFSETS
	.align		4
.L_31:
        /*0094*/ 	.byte	0x04, 0x28
        /*0096*/ 	.short	(.L_33 - .L_32)


	//   ....[0]....
.L_32:
        /*0098*/ 	.word	0x00000070


	//   ....[1]....
        /*009c*/ 	.word	0x00000080


	//   ....[2]....
        /*00a0*/ 	.word	0x00000140


	//   ....[3]....
        /*00a4*/ 	.word	0x00000600


	//   ....[4]....
        /*00a8*/ 	.word	0x00000640


	//   ....[5]....
        /*00ac*/ 	.word	0x00000ae0


	//   ....[6]....
        /*00b0*/ 	.word	0x00000c10


	//----- nvinfo : EIATTR_REG_RECONFIG
	.align		4
.L_33:
        /*00b4*/ 	.byte	0x01, 0x54
	.zero		2


	//----- nvinfo : EIATTR_SYSCALL_OFFSETS
	.align		4
        /*00b8*/ 	.byte	0x04, 0x46
        /*00ba*/ 	.short	(.L_35 - .L_34)


	//   ....[0]....
.L_34:
        /*00bc*/ 	.word	0x00001b20


	//----- nvinfo : EIATTR_MBARRIER_INSTR_OFFSETS
	.align		4
.L_35:
        /*00c0*/ 	.byte	0x04, 0x39
        /*00c2*/ 	.short	(.L_37 - .L_36)


	//   ....[0]....
.L_36:
        /*00c4*/ 	.word	0x00000260
        /*00c8*/ 	.word	0x000000ff
        /*00cc*/ 	.word	0x00000000
        /*00d0*/ 	.short	0x0100
        /*00d2*/ 	.byte	0x08
	.zero		1


	//   ....[1]....
        /*00d4*/ 	.word	0x00000270
        /*00d8*/ 	.word	0x000000ff
        /*00dc*/ 	.word	0x000000e0
        /*00e0*/ 	.short	0x0100
        /*00e2*/ 	.byte	0x08
	.zero		1


	//   ....[2]....
        /*00e4*/ 	.word	0x00000280
        /*00e8*/ 	.word	0x000000ff
        /*00ec*/ 	.word	0x00000008
        /*00f0*/ 	.short	0x0100
        /*00f2*/ 	.byte	0x08
	.zero		1


	//   ....[3]....
        /*00f4*/ 	.word	0x00000290
        /*00f8*/ 	.word	0x000000ff
        /*00fc*/ 	.word	0x000000e8
        /*0100*/ 	.short	0x0100
        /*0102*/ 	.byte	0x08
	.zero		1


	//   ....[4]....
        /*0104*/ 	.word	0x000002a0
        /*0108*/ 	.word	0x000000ff
        /*010c*/ 	.word	0x00000010
        /*0110*/ 	.short	0x0100
        /*0112*/ 	.byte	0x08
	.zero		1


	//   ....[5]....
        /*0114*/ 	.word	0x000002b0
        /*0118*/ 	.word	0x000000ff
        /*011c*/ 	.word	0x000000f0
        /*0120*/ 	.short	0x0100
        /*0122*/ 	.byte	0x08
	.zero		1


	//   ....[6]....
        /*0124*/ 	.word	0x000002c0
        /*0128*/ 	.word	0x000000ff
        /*012c*/ 	.word	0x00000018
        /*0130*/ 	.short	0x0100
        /*0132*/ 	.byte	0x08
	.zero		1


	//   ....[7]....
        /*0134*/ 	.word	0x000002d0
        /*0138*/ 	.word	0x000000ff
        /*013c*/ 	.word	0x000000f8
        /*0140*/ 	.short	0x0100
        /*0142*/ 	.byte	0x08
	.zero		1


	//   ....[8]....
        /*0144*/ 	.word	0x000002e0
        /*0148*/ 	.word	0x000000ff
        /*014c*/ 	.word	0x00000020
        /*0150*/ 	.short	0x0100
        /*0152*/ 	.byte	0x08
	.zero		1


	//   ....[9]....
        /*0154*/ 	.word	0x000002f0
        /*0158*/ 	.word	0x000000ff
        /*015c*/ 	.word	0x00000100
        /*0160*/ 	.short	0x0100
        /*0162*/ 	.byte	0x08
	.zero		1


	//   ....[10]....
        /*0164*/ 	.word	0x00000300
        /*0168*/ 	.word	0x000000ff
        /*016c*/ 	.word	0x00000028
        /*0170*/ 	.short	0x0100
        /*0172*/ 	.byte	0x08
	.zero		1


	//   ....[11]....
        /*0174*/ 	.word	0x00000310
        /*0178*/ 	.word	0x000000ff
        /*017c*/ 	.word	0x00000108
        /*0180*/ 	.short	0x0100
        /*0182*/ 	.byte	0x08
	.zero		1


	//   ....[12]....
        /*0184*/ 	.word	0x00000320
        /*0188*/ 	.word	0x000000ff
        /*018c*/ 	.word	0x00000030
        /*0190*/ 	.short	0x0100
        /*0192*/ 	.byte	0x08
	.zero		1


	//   ....[13]....
        /*0194*/ 	.word	0x00000330
        /*0198*/ 	.word	0x000000ff
        /*019c*/ 	.word	0x00000110
        /*01a0*/ 	.short	0x0100
        /*01a2*/ 	.byte	0x08
	.zero		1


	//   ....[14]....
        /*01a4*/ 	.word	0x00000340
        /*01a8*/ 	.word	0x000000ff
        /*01ac*/ 	.word	0x00000038
        /*01b0*/ 	.short	0x0100
        /*01b2*/ 	.byte	0x08
	.zero		1


	//   ....[15]....
        /*01b4*/ 	.word	0x00000350
        /*01b8*/ 	.word	0x000000ff
        /*01bc*/ 	.word	0x00000118
        /*01c0*/ 	.short	0x0100
        /*01c2*/ 	.byte	0x08
	.zero		1


	//   ....[16]....
        /*01c4*/ 	.word	0x00000360
        /*01c8*/ 	.word	0x000000ff
        /*01cc*/ 	.word	0x00000040
        /*01d0*/ 	.short	0x0100
        /*01d2*/ 	.byte	0x08
	.zero		1


	//   ....[17]....
        /*01d4*/ 	.word	0x00000370
        /*01d8*/ 	.word	0x000000ff
        /*01dc*/ 	.word	0x00000120
        /*01e0*/ 	.short	0x0100
        /*01e2*/ 	.byte	0x08
	.zero		1


	//   ....[18]....
        /*01e4*/ 	.word	0x00000380
        /*01e8*/ 	.word	0x000000ff
        /*01ec*/ 	.word	0x00000048
        /*01f0*/ 	.short	0x0100
        /*01f2*/ 	.byte	0x08
	.zero		1


	//   ....[19]....
        /*01f4*/ 	.word	0x00000390
        /*01f8*/ 	.word	0x000000ff
        /*01fc*/ 	.word	0x00000128
        /*0200*/ 	.short	0x0100
        /*0202*/ 	.byte	0x08
	.zero		1


	//   ....[20]....
        /*0204*/ 	.word	0x000003a0
        /*0208*/ 	.word	0x000000ff
        /*020c*/ 	.word	0x00000050
        /*0210*/ 	.short	0x0100
        /*0212*/ 	.byte	0x08
	.zero		1


	//   ....[21]....
        /*0214*/ 	.word	0x000003b0
        /*0218*/ 	.word	0x000000ff
        /*021c*/ 	.word	0x00000130
        /*0220*/ 	.short	0x0100
        /*0222*/ 	.byte	0x08
	.zero		1


	//   ....[22]....
        /*0224*/ 	.word	0x000003c0
        /*0228*/ 	.word	0x000000ff
        /*022c*/ 	.word	0x00000058
        /*0230*/ 	.short	0x0100
        /*0232*/ 	.byte	0x08
	.zero		1


	//   ....[23]....
        /*0234*/ 	.word	0x000003d0
        /*0238*/ 	.word	0x000000ff
        /*023c*/ 	.word	0x00000138
        /*0240*/ 	.short	0x0100
        /*0242*/ 	.byte	0x08
	.zero		1


	//   ....[24]....
        /*0244*/ 	.word	0x000003e0
        /*0248*/ 	.word	0x000000ff
        /*024c*/ 	.word	0x00000060
        /*0250*/ 	.short	0x0100
        /*0252*/ 	.byte	0x08
	.zero		1


	//   ....[25]....
        /*0254*/ 	.word	0x000003f0
        /*0258*/ 	.word	0x000000ff
        /*025c*/ 	.word	0x00000140
        /*0260*/ 	.short	0x0100
        /*0262*/ 	.byte	0x08
	.zero		1


	//   ....[26]....
        /*0264*/ 	.word	0x00000400
        /*0268*/ 	.word	0x000000ff
        /*026c*/ 	.word	0x00000068
        /*0270*/ 	.short	0x0100
        /*0272*/ 	.byte	0x08
	.zero		1


	//   ....[27]....
        /*0274*/ 	.word	0x00000410
        /*0278*/ 	.word	0x000000ff
        /*027c*/ 	.word	0x00000148
        /*0280*/ 	.short	0x0100
        /*0282*/ 	.byte	0x08
	.zero		1


	//   ....[28]....
        /*0284*/ 	.word	0x00000420
        /*0288*/ 	.word	0x000000ff
        /*028c*/ 	.word	0x00000070
        /*0290*/ 	.short	0x0100
        /*0292*/ 	.byte	0x08
	.zero		1


	//   ....[29]....
        /*0294*/ 	.word	0x00000430
        /*0298*/ 	.word	0x000000ff
        /*029c*/ 	.word	0x00000150
        /*02a0*/ 	.short	0x0100
        /*02a2*/ 	.byte	0x08
	.zero		1


	//   ....[30]....
        /*02a4*/ 	.word	0x00000440
        /*02a8*/ 	.word	0x000000ff
        /*02ac*/ 	.word	0x00000078
        /*02b0*/ 	.short	0x0100
        /*02b2*/ 	.byte	0x08
	.zero		1


	//   ....[31]....
        /*02b4*/ 	.word	0x00000450
        /*02b8*/ 	.word	0x000000ff
        /*02bc*/ 	.word	0x00000158
        /*02c0*/ 	.short	0x0100
        /*02c2*/ 	.byte	0x08
	.zero		1


	//   ....[32]....
        /*02c4*/ 	.word	0x00000460
        /*02c8*/ 	.word	0x000000ff
        /*02cc*/ 	.word	0x00000080
        /*02d0*/ 	.short	0x0100
        /*02d2*/ 	.byte	0x08
	.zero		1


	//   ....[33]....
        /*02d4*/ 	.word	0x00000470
        /*02d8*/ 	.word	0x000000ff
        /*02dc*/ 	.word	0x00000160
        /*02e0*/ 	.short	0x0100
        /*02e2*/ 	.byte	0x08
	.zero		1


	//   ....[34]....
        /*02e4*/ 	.word	0x00000480
        /*02e8*/ 	.word	0x000000ff
        /*02ec*/ 	.word	0x00000088
        /*02f0*/ 	.short	0x0100
        /*02f2*/ 	.byte	0x08
	.zero		1


	//   ....[35]....
        /*02f4*/ 	.word	0x00000490
        /*02f8*/ 	.word	0x000000ff
        /*02fc*/ 	.word	0x00000168
        /*0300*/ 	.short	0x0100
        /*0302*/ 	.byte	0x08
	.zero		1


	//   ....[36]....
        /*0304*/ 	.word	0x000004a0
        /*0308*/ 	.word	0x000000ff
        /*030c*/ 	.word	0x00000090
        /*0310*/ 	.short	0x0100
        /*0312*/ 	.byte	0x08
	.zero		1


	//   ....[37]....
        /*0314*/ 	.word	0x000004b0
        /*0318*/ 	.word	0x000000ff
        /*031c*/ 	.word	0x00000170
        /*0320*/ 	.short	0x0100
        /*0322*/ 	.byte	0x08
	.zero		1


	//   ....[38]....
        /*0324*/ 	.word	0x000004c0
        /*0328*/ 	.word	0x000000ff
        /*032c*/ 	.word	0x00000098
        /*0330*/ 	.short	0x0100
        /*0332*/ 	.byte	0x08
	.zero		1


	//   ....[39]....
        /*0334*/ 	.word	0x000004d0
        /*0338*/ 	.word	0x000000ff
        /*033c*/ 	.word	0x00000178
        /*0340*/ 	.short	0x0100
        /*0342*/ 	.byte	0x08
	.zero		1


	//   ....[40]....
        /*0344*/ 	.word	0x000004e0
        /*0348*/ 	.word	0x000000ff
        /*034c*/ 	.word	0x000000a0
        /*0350*/ 	.short	0x0100
        /*0352*/ 	.byte	0x08
	.zero		1


	//   ....[41]....
        /*0354*/ 	.word	0x000004f0
        /*0358*/ 	.word	0x000000ff
        /*035c*/ 	.word	0x00000180
        /*0360*/ 	.short	0x0100
        /*0362*/ 	.byte	0x08
	.zero		1


	//   ....[42]....
        /*0364*/ 	.word	0x00000500
        /*0368*/ 	.word	0x000000ff
        /*036c*/ 	.word	0x000000a8
        /*0370*/ 	.short	0x0100
        /*0372*/ 	.byte	0x08
	.zero		1


	//   ....[43]....
        /*0374*/ 	.word	0x00000510
        /*0378*/ 	.word	0x000000ff
        /*037c*/ 	.word	0x00000188
        /*0380*/ 	.short	0x0100
        /*0382*/ 	.byte	0x08
	.zero		1


	//   ....[44]....
        /*0384*/ 	.word	0x00000520
        /*0388*/ 	.word	0x000000ff
        /*038c*/ 	.word	0x000000b0
        /*0390*/ 	.short	0x0100
        /*0392*/ 	.byte	0x08
	.zero		1


	//   ....[45]....
        /*0394*/ 	.word	0x00000530
        /*0398*/ 	.word	0x000000ff
        /*039c*/ 	.word	0x00000190
        /*03a0*/ 	.short	0x0100
        /*03a2*/ 	.byte	0x08
	.zero		1


	//   ....[46]....
        /*03a4*/ 	.word	0x00000540
        /*03a8*/ 	.word	0x000000ff
        /*03ac*/ 	.word	0x000000b8
        /*03b0*/ 	.short	0x0100
        /*03b2*/ 	.byte	0x08
	.zero		1


	//   ....[47]....
        /*03b4*/ 	.word	0x00000550
        /*03b8*/ 	.word	0x000000ff
        /*03bc*/ 	.word	0x00000198
        /*03c0*/ 	.short	0x0100
        /*03c2*/ 	.byte	0x08
	.zero		1


	//   ....[48]....
        /*03c4*/ 	.word	0x00000560
        /*03c8*/ 	.word	0x000000ff
        /*03cc*/ 	.word	0x000000c0
        /*03d0*/ 	.short	0x0100
        /*03d2*/ 	.byte	0x08
	.zero		1


	//   ....[49]....
        /*03d4*/ 	.word	0x00000570
        /*03d8*/ 	.word	0x000000ff
        /*03dc*/ 	.word	0x000001a0
        /*03e0*/ 	.short	0x0100
        /*03e2*/ 	.byte	0x08
	.zero		1


	//   ....[50]....
        /*03e4*/ 	.word	0x00000580
        /*03e8*/ 	.word	0x000000ff
        /*03ec*/ 	.word	0x000000c8
        /*03f0*/ 	.short	0x0100
        /*03f2*/ 	.byte	0x08
	.zero		1


	//   ....[51]....
        /*03f4*/ 	.word	0x00000590
        /*03f8*/ 	.word	0x000000ff
        /*03fc*/ 	.word	0x000001a8
        /*0400*/ 	.short	0x0100
        /*0402*/ 	.byte	0x08
	.zero		1


	//   ....[52]....
        /*0404*/ 	.word	0x000005a0
        /*0408*/ 	.word	0x000000ff
        /*040c*/ 	.word	0x000000d0
        /*0410*/ 	.short	0x0100
        /*0412*/ 	.byte	0x08
	.zero		1


	//   ....[53]....
        /*0414*/ 	.word	0x000005b0
        /*0418*/ 	.word	0x000000ff
        /*041c*/ 	.word	0x000001b0
        /*0420*/ 	.short	0x0100
        /*0422*/ 	.byte	0x08
	.zero		1


	//   ....[54]....
        /*0424*/ 	.word	0x000005c0
        /*0428*/ 	.word	0x000000ff
        /*042c*/ 	.word	0x000000d8
        /*0430*/ 	.short	0x0100
        /*0432*/ 	.byte	0x08
	.zero		1


	//   ....[55]....
        /*0434*/ 	.word	0x000005d0
        /*0438*/ 	.word	0x000000ff
        /*043c*/ 	.word	0x000001b8
        /*0440*/ 	.short	0x0100
        /*0442*/ 	.byte	0x08
	.zero		1


	//   ....[56]....
        /*0444*/ 	.word	0x00000ac0
        /*0448*/ 	.word	0x000000ff
        /*044c*/ 	.word	0x000001f0
        /*0450*/ 	.short	0x0100
        /*0452*/ 	.byte	0x08
	.zero		1


	//   ....[57]....
        /*0454*/ 	.word	0x00000b60
        /*0458*/ 	.word	0x000000ff
        /*045c*/ 	.word	0x000001f8
        /*0460*/ 	.short	0x0100
        /*0462*/ 	.byte	0x08
	.zero		1


	//   ....[58]....
        /*0464*/ 	.word	0x00000b90
        /*0468*/ 	.word	0x000000ff
        /*046c*/ 	.word	0x000001d0
        /*0470*/ 	.short	0x0100
        /*0472*/ 	.byte	0x09
	.zero		1


	//   ....[59]....
        /*0474*/ 	.word	0x00000ba0
        /*0478*/ 	.word	0x000000ff
        /*047c*/ 	.word	0x000001d8
        /*0480*/ 	.short	0x0100
        /*0482*/ 	.byte	0x09
	.zero		1


	//   ....[60]....
        /*0484*/ 	.word	0x00000bb0
        /*0488*/ 	.word	0x000000ff
        /*048c*/ 	.word	0x000001e0
        /*0490*/ 	.short	0x0100
        /*0492*/ 	.byte	0x09
	.zero		1


	//   ....[61]....
        /*0494*/ 	.word	0x00000bc0
        /*0498*/ 	.word	0x000000ff
        /*049c*/ 	.word	0x000001e8
        /*04a0*/ 	.short	0x0100
        /*04a2*/ 	.byte	0x09
	.zero		1


	//   ....[62]....
        /*04a4*/ 	.word	0x00001a00
        /*04a8*/ 	.word	0x0000003e
        /*04ac*/ 	.word	0x00000000
        /*04b0*/ 	.short	0x010a
        /*04b2*/ 	.byte	0x2a
	.zero		1


	//   ....[63]....
        /*04b4*/ 	.word	0x00001ba0
        /*04b8*/ 	.word	0x00000003
        /*04bc*/ 	.word	0x00000000
        /*04c0*/ 	.short	0x010a
        /*04c2*/ 	.byte	0x3f
	.zero		1


	//   ....[64]....
        /*04c4*/ 	.word	0x00001be0
        /*04c8*/ 	.word	0x00000003
        /*04cc*/ 	.word	0x00000000
        /*04d0*/ 	.short	0x010a
        /*04d2*/ 	.byte	0x3f
	.zero		1


	//   ....[65]....
        /*04d4*/ 	.word	0x00001de0
        /*04d8*/ 	.word	0x000000ff
        /*04dc*/ 	.word	0x00000000
        /*04e0*/ 	.short	0x010a
        /*04e2*/ 	.byte	0x04
	.zero		1


	//   ....[66]....
        /*04e4*/ 	.word	0x00001e20
        /*04e8*/ 	.word	0x000000ff
        /*04ec*/ 	.word	0x00000000
        /*04f0*/ 	.short	0x010a
        /*04f2*/ 	.byte	0x04
	.zero		1


	//   ....[67]....
        /*04f4*/ 	.word	0x00001f80
        /*04f8*/ 	.word	0x00000005
        /*04fc*/ 	.word	0x00000000
        /*0500*/ 	.short	0x0101
        /*0502*/ 	.byte	0x3f
	.zero		1


	//   ....[68]....
        /*0504*/ 	.word	0x00002080
        /*0508*/ 	.word	0x0000003f
        /*050c*/ 	.word	0x00000000
        /*0510*/ 	.short	0x0101
        /*0512*/ 	.byte	0x2f
	.zero		1


	//   ....[69]....
        /*0514*/ 	.word	0x00002180
        /*0518*/ 	.word	0x00000003
        /*051c*/ 	.word	0x00000000
        /*0520*/ 	.short	0x0101
        /*0522*/ 	.byte	0x3f
	.zero		1


	//   ....[70]....
        /*0524*/ 	.word	0x00002240
        /*0528*/ 	.word	0x0000003e
        /*052c*/ 	.word	0x00000010
        /*0530*/ 	.short	0x010a
        /*0532*/ 	.byte	0x2a
	.zero		1


	//   ....[71]....
        /*0534*/ 	.word	0x00004610
        /*0538*/ 	.word	0x00000041
        /*053c*/ 	.word	0x00000000
        /*0540*/ 	.short	0x0101
        /*0542*/ 	.byte	0x2f
	.zero		1


	//   ....[72]....
        /*0544*/ 	.word	0x00004fb0
        /*0548*/ 	.word	0x0000000d
        /*054c*/ 	.word	0x000000e0
        /*0550*/ 	.short	0x010a
        /*0552*/ 	.byte	0x3f
	.zero		1


	//   ....[73]....
        /*0554*/ 	.word	0x00005390
        /*0558*/ 	.word	0x00000003
        /*055c*/ 	.word	0x000001f8
        /*0560*/ 	.short	0x0101
        /*0562*/ 	.byte	0x3f
	.zero		1


	//   ....[74]....
        /*0564*/ 	.word	0x00005b00
        /*0568*/ 	.word	0x00000007
        /*056c*/ 	.word	0x00000000
        /*0570*/ 	.short	0x010a
        /*0572*/ 	.byte	0x3f
	.zero		1


	//   ....[75]....
        /*0574*/ 	.word	0x00005b80
        /*0578*/ 	.word	0x00000009
        /*057c*/ 	.word	0x00000000
        /*0580*/ 	.short	0x010a
        /*0582*/ 	.byte	0x3f
	.zero		1


	//   ....[76]....
        /*0584*/ 	.word	0x00005c10
        /*0588*/ 	.word	0x00000006
        /*058c*/ 	.word	0x00000000
        /*0590*/ 	.short	0x010a
        /*0592*/ 	.byte	0x3f
	.zero		1


	//   ....[77]....
        /*0594*/ 	.word	0x00005ca0
        /*0598*/ 	.word	0x00000009
        /*059c*/ 	.word	0x00000000
        /*05a0*/ 	.short	0x010a
        /*05a2*/ 	.byte	0x3f
	.zero		1


	//   ....[78]....
        /*05a4*/ 	.word	0x00005d30
        /*05a8*/ 	.word	0x00000006
        /*05ac*/ 	.word	0x00000000
        /*05b0*/ 	.short	0x010a
        /*05b2*/ 	.byte	0x3f
	.zero		1


	//   ....[79]....
        /*05b4*/ 	.word	0x00005dc0
        /*05b8*/ 	.word	0x00000009
        /*05bc*/ 	.word	0x00000000
        /*05c0*/ 	.short	0x010a
        /*05c2*/ 	.byte	0x3f
	.zero		1


	//   ....[80]....
        /*05c4*/ 	.word	0x00005e50
        /*05c8*/ 	.word	0x00000006
        /*05cc*/ 	.word	0x00000000
        /*05d0*/ 	.short	0x010a
        /*05d2*/ 	.byte	0x3f
	.zero		1


	//   ....[81]....
        /*05d4*/ 	.word	0x00005ee0
        /*05d8*/ 	.word	0x00000009
        /*05dc*/ 	.word	0x00000000
        /*05e0*/ 	.short	0x010a
        /*05e2*/ 	.byte	0x3f
	.zero		1


	//   ....[82]....
        /*05e4*/ 	.word	0x00005f70
        /*05e8*/ 	.word	0x00000006
        /*05ec*/ 	.word	0x00000000
        /*05f0*/ 	.short	0x010a
        /*05f2*/ 	.byte	0x3f
	.zero		1


	//   ....[83]....
        /*05f4*/ 	.word	0x00006000
        /*05f8*/ 	.word	0x00000009
        /*05fc*/ 	.word	0x00000000
        /*0600*/ 	.short	0x010a
        /*0602*/ 	.byte	0x3f
	.zero		1


	//   ....[84]....
        /*0604*/ 	.word	0x00006090
        /*0608*/ 	.word	0x00000006
        /*060c*/ 	.word	0x00000000
        /*0610*/ 	.short	0x010a
        /*0612*/ 	.byte	0x3f
	.zero		1


	//   ....[85]....
        /*0614*/ 	.word	0x00006120
        /*0618*/ 	.word	0x00000009
        /*061c*/ 	.word	0x00000000
        /*0620*/ 	.short	0x010a
        /*0622*/ 	.byte	0x3f
	.zero		1


	//   ....[86]....
        /*0624*/ 	.word	0x000061b0
        /*0628*/ 	.word	0x00000006
        /*062c*/ 	.word	0x00000000
        /*0630*/ 	.short	0x010a
        /*0632*/ 	.byte	0x3f
	.zero		1


	//   ....[87]....
        /*0634*/ 	.word	0x00006240
        /*0638*/ 	.word	0x00000009
        /*063c*/ 	.word	0x00000000
        /*0640*/ 	.short	0x010a
        /*0642*/ 	.byte	0x3f
	.zero		1


	//   ....[88]....
        /*0644*/ 	.word	0x000062d0
        /*0648*/ 	.word	0x00000006
        /*064c*/ 	.word	0x00000000
        /*0650*/ 	.short	0x010a
        /*0652*/ 	.byte	0x3f
	.zero		1


	//   ....[89]....
        /*0654*/ 	.word	0x00006360
        /*0658*/ 	.word	0x00000009
        /*065c*/ 	.word	0x00000000
        /*0660*/ 	.short	0x010a
        /*0662*/ 	.byte	0x3f
	.zero		1


	//   ....[90]....
        /*0664*/ 	.word	0x000063f0
        /*0668*/ 	.word	0x00000006
        /*066c*/ 	.word	0x00000000
        /*0670*/ 	.short	0x010a
        /*0672*/ 	.byte	0x3f
	.zero		1


	//   ....[91]....
        /*0674*/ 	.word	0x00006480
        /*0678*/ 	.word	0x00000009
        /*067c*/ 	.word	0x00000000
        /*0680*/ 	.short	0x010a
        /*0682*/ 	.byte	0x3f
	.zero		1


	//   ....[92]....
        /*0684*/ 	.word	0x00006510
        /*0688*/ 	.word	0x00000006
        /*068c*/ 	.word	0x00000000
        /*0690*/ 	.short	0x010a
        /*0692*/ 	.byte	0x3f
	.zero		1


	//   ....[93]....
        /*0694*/ 	.word	0x000065a0
        /*0698*/ 	.word	0x00000009
        /*069c*/ 	.word	0x00000000
        /*06a0*/ 	.short	0x010a
        /*06a2*/ 	.byte	0x3f
	.zero		1


	//   ....[94]....
        /*06a4*/ 	.word	0x00006630
        /*06a8*/ 	.word	0x00000006
        /*06ac*/ 	.word	0x00000000
        /*06b0*/ 	.short	0x010a
        /*06b2*/ 	.byte	0x3f
	.zero		1


	//   ....[95]....
        /*06b4*/ 	.word	0x000066c0
        /*06b8*/ 	.word	0x00000009
        /*06bc*/ 	.word	0x00000000
        /*06c0*/ 	.short	0x010a
        /*06c2*/ 	.byte	0x3f
	.zero		1


	//   ....[96]....
        /*06c4*/ 	.word	0x00006750
        /*06c8*/ 	.word	0x00000006
        /*06cc*/ 	.word	0x00000000
        /*06d0*/ 	.short	0x010a
        /*06d2*/ 	.byte	0x3f
	.zero		1


	//   ....[97]....
        /*06d4*/ 	.word	0x000067e0
        /*06d8*/ 	.word	0x00000009
        /*06dc*/ 	.word	0x00000000
        /*06e0*/ 	.short	0x010a
        /*06e2*/ 	.byte	0x3f
	.zero		1


	//   ....[98]....
        /*06e4*/ 	.word	0x00006870
        /*06e8*/ 	.word	0x00000006
        /*06ec*/ 	.word	0x00000000
        /*06f0*/ 	.short	0x010a
        /*06f2*/ 	.byte	0x3f
	.zero		1


	//   ....[99]....
        /*06f4*/ 	.word	0x00006900
        /*06f8*/ 	.word	0x00000009
        /*06fc*/ 	.word	0x00000000
        /*0700*/ 	.short	0x010a
        /*0702*/ 	.byte	0x3f
	.zero		1


	//   ....[100]....
        /*0704*/ 	.word	0x00006990
        /*0708*/ 	.word	0x00000006
        /*070c*/ 	.word	0x00000000
        /*0710*/ 	.short	0x010a
        /*0712*/ 	.byte	0x3f
	.zero		1


	//   ....[101]....
        /*0714*/ 	.word	0x00006a20
        /*0718*/ 	.word	0x00000003
        /*071c*/ 	.word	0x00000000
        /*0720*/ 	.short	0x010a
        /*0722*/ 	.byte	0x3f
	.zero		1


	//   ....[102]....
        /*0724*/ 	.word	0x00006a80
        /*0728*/ 	.word	0x00000040
        /*072c*/ 	.word	0x00000000
        /*0730*/ 	.short	0x010a
        /*0732*/ 	.byte	0x3f
	.zero		1


	//   ....[103]....
        /*0734*/ 	.word	0x00006ad0
        /*0738*/ 	.word	0x00000003
        /*073c*/ 	.word	0x00000000
        /*0740*/ 	.short	0x010a
        /*0742*/ 	.byte	0x3f
	.zero		1


	//   ....[104]....
        /*0744*/ 	.word	0x00006b30
        /*0748*/ 	.word	0x00000005
        /*074c*/ 	.word	0x00000000
        /*0750*/ 	.short	0x010a
        /*0752*/ 	.byte	0x3f
	.zero		1


	//   ....[105]....
        /*0754*/ 	.word	0x00006b80
        /*0758*/ 	.word	0x00000040
        /*075c*/ 	.word	0x00000010
        /*0760*/ 	.short	0x010a
        /*0762*/ 	.byte	0x3f
	.zero		1


	//   ....[106]....
        /*0764*/ 	.word	0x00006c50
        /*0768*/ 	.word	0x0000000d
        /*076c*/ 	.word	0x000000e0
        /*0770*/ 	.short	0x010a
        /*0772*/ 	.byte	0x3f
	.zero		1


	//   ....[107]....
        /*0774*/ 	.word	0x00006d20
        /*0778*/ 	.word	0x00000007
        /*077c*/ 	.word	0x00000000
        /*0780*/ 	.short	0x010a
        /*0782*/ 	.byte	0x3f
	.zero		1


	//   ....[108]....
        /*0784*/ 	.word	0x00006d70
        /*0788*/ 	.word	0x00000009
        /*078c*/ 	.word	0x00000000
        /*0790*/ 	.short	0x010a
        /*0792*/ 	.byte	0x3f
	.zero		1


	//   ....[109]....
        /*0794*/ 	.word	0x00006dc0
        /*0798*/ 	.word	0x00000006
        /*079c*/ 	.word	0x00000000
        /*07a0*/ 	.short	0x010a
        /*07a2*/ 	.byte	0x3f
	.zero		1


	//   ....[110]....
        /*07a4*/ 	.word	0x00006e10
        /*07a8*/ 	.word	0x00000009
        /*07ac*/ 	.word	0x00000000
        /*07b0*/ 	.short	0x010a
        /*07b2*/ 	.byte	0x3f
	.zero		1


	//   ....[111]....
        /*07b4*/ 	.word	0x00006e60
        /*07b8*/ 	.word	0x00000006
        /*07bc*/ 	.word	0x00000000
        /*07c0*/ 	.short	0x010a
        /*07c2*/ 	.byte	0x3f
	.zero		1


	//   ....[112]....
        /*07c4*/ 	.word	0x00006eb0
        /*07c8*/ 	.word	0x00000009
        /*07cc*/ 	.word	0x00000000
        /*07d0*/ 	.short	0x010a
        /*07d2*/ 	.byte	0x3f
	.zero		1


	//   ....[113]....
        /*07d4*/ 	.word	0x00006f00
        /*07d8*/ 	.word	0x00000006
        /*07dc*/ 	.word	0x00000000
        /*07e0*/ 	.short	0x010a
        /*07e2*/ 	.byte	0x3f
	.zero		1


	//   ....[114]....
        /*07e4*/ 	.word	0x00006f50
        /*07e8*/ 	.word	0x00000009
        /*07ec*/ 	.word	0x00000000
        /*07f0*/ 	.short	0x010a
        /*07f2*/ 	.byte	0x3f
	.zero		1


	//   ....[115]....
        /*07f4*/ 	.word	0x00006fa0
        /*07f8*/ 	.word	0x00000006
        /*07fc*/ 	.word	0x00000000
        /*0800*/ 	.short	0x010a
        /*0802*/ 	.byte	0x3f
	.zero		1


	//   ....[116]....
        /*0804*/ 	.word	0x00006ff0
        /*0808*/ 	.word	0x00000009
        /*080c*/ 	.word	0x00000000
        /*0810*/ 	.short	0x010a
        /*0812*/ 	.byte	0x3f
	.zero		1


	//   ....[117]....
        /*0814*/ 	.word	0x00007040
        /*0818*/ 	.word	0x00000006
        /*081c*/ 	.word	0x00000000
        /*0820*/ 	.short	0x010a
        /*0822*/ 	.byte	0x3f
	.zero		1


	//   ....[118]....
        /*0824*/ 	.word	0x00007090
        /*0828*/ 	.word	0x00000009
        /*082c*/ 	.word	0x00000000
        /*0830*/ 	.short	0x010a
        /*0832*/ 	.byte	0x3f
	.zero		1


	//   ....[119]....
        /*0834*/ 	.word	0x000070e0
        /*0838*/ 	.word	0x00000006
        /*083c*/ 	.word	0x00000000
        /*0840*/ 	.short	0x010a
        /*0842*/ 	.byte	0x3f
	.zero		1


	//   ....[120]....
        /*0844*/ 	.word	0x00007130
        /*0848*/ 	.word	0x00000009
        /*084c*/ 	.word	0x00000000
        /*0850*/ 	.short	0x010a
        /*0852*/ 	.byte	0x3f
	.zero		1


	//   ....[121]....
        /*0854*/ 	.word	0x00007180
        /*0858*/ 	.word	0x00000006
        /*085c*/ 	.word	0x00000000
        /*0860*/ 	.short	0x010a
        /*0862*/ 	.byte	0x3f
	.zero		1


	//   ....[122]....
        /*0864*/ 	.word	0x000071d0
        /*0868*/ 	.word	0x00000009
        /*086c*/ 	.word	0x00000000
        /*0870*/ 	.short	0x010a
        /*0872*/ 	.byte	0x3f
	.zero		1


	//   ....[123]....
        /*0874*/ 	.word	0x00007220
        /*0878*/ 	.word	0x00000006
        /*087c*/ 	.word	0x00000000
        /*0880*/ 	.short	0x010a
        /*0882*/ 	.byte	0x3f
	.zero		1


	//   ....[124]....
        /*0884*/ 	.word	0x00007270
        /*0888*/ 	.word	0x00000009
        /*088c*/ 	.word	0x00000000
        /*0890*/ 	.short	0x010a
        /*0892*/ 	.byte	0x3f
	.zero		1


	//   ....[125]....
        /*0894*/ 	.word	0x000072c0
        /*0898*/ 	.word	0x00000006
        /*089c*/ 	.word	0x00000000
        /*08a0*/ 	.short	0x010a
        /*08a2*/ 	.byte	0x3f
	.zero		1


	//   ....[126]....
        /*08a4*/ 	.word	0x00007310
        /*08a8*/ 	.word	0x00000009
        /*08ac*/ 	.word	0x00000000
        /*08b0*/ 	.short	0x010a
        /*08b2*/ 	.byte	0x3f
	.zero		1


	//   ....[127]....
        /*08b4*/ 	.word	0x00007360
        /*08b8*/ 	.word	0x00000006
        /*08bc*/ 	.word	0x00000000
        /*08c0*/ 	.short	0x010a
        /*08c2*/ 	.byte	0x3f
	.zero		1


	//   ....[128]....
        /*08c4*/ 	.word	0x000073b0
        /*08c8*/ 	.word	0x00000009
        /*08cc*/ 	.word	0x00000000
        /*08d0*/ 	.short	0x010a
        /*08d2*/ 	.byte	0x3f
	.zero		1


	//   ....[129]....
        /*08d4*/ 	.word	0x00007400
        /*08d8*/ 	.word	0x00000006
        /*08dc*/ 	.word	0x00000000
        /*08e0*/ 	.short	0x010a
        /*08e2*/ 	.byte	0x3f
	.zero		1


	//   ....[130]....
        /*08e4*/ 	.word	0x00007450
        /*08e8*/ 	.word	0x00000009
        /*08ec*/ 	.word	0x00000000
        /*08f0*/ 	.short	0x010a
        /*08f2*/ 	.byte	0x3f
	.zero		1


	//   ....[131]....
        /*08f4*/ 	.word	0x000074a0
        /*08f8*/ 	.word	0x00000006
        /*08fc*/ 	.word	0x00000000
        /*0900*/ 	.short	0x010a
        /*0902*/ 	.byte	0x3f
	.zero		1


	//   ....[132]....
        /*0904*/ 	.word	0x000074f0
        /*0908*/ 	.word	0x00000009
        /*090c*/ 	.word	0x00000000
        /*0910*/ 	.short	0x010a
        /*0912*/ 	.byte	0x3f
	.zero		1


	//   ....[133]....
        /*0914*/ 	.word	0x00007540
        /*0918*/ 	.word	0x00000006
        /*091c*/ 	.word	0x00000000
        /*0920*/ 	.short	0x010a
        /*0922*/ 	.byte	0x3f
	.zero		1


	//----- nvinfo : EIATTR_NUM_MBARRIERS
	.align		4
.L_37:
        /*0924*/ 	.byte	0x03, 0x38
        /*0926*/ 	.short	0x003e


	//----- nvinfo : EIATTR_EXIT_INSTR_OFFSETS
	.align		4
        /*0928*/ 	.byte	0x04, 0x1c
        /*092a*/ 	.short	(.L_39 - .L_38)


	//   ....[0]....
.L_38:
        /*092c*/ 	.word	0x000016b0


	//   ....[1]....
        /*0930*/ 	.word	0x00001710


	//   ....[2]....
        /*0934*/ 	.word	0x00004ca0


	//   ....[3]....
        /*0938*/ 	.word	0x00004cd0


	//   ....[4]....
        /*093c*/ 	.word	0x00006a70


	//----- nvinfo : EIATTR_MAX_THREADS
	.align		4
.L_39:
        /*0940*/ 	.byte	0x04, 0x05
        /*0942*/ 	.short	(.L_41 - .L_40)
.L_40:
        /*0944*/ 	.word	0x00000180
        /*0948*/ 	.word	0x00000001
        /*094c*/ 	.word	0x00000001


	//----- nvinfo : EIATTR_CRS_STACK_SIZE
	.align		4
.L_41:
        /*0950*/ 	.byte	0x04, 0x1e
        /*0952*/ 	.short	(.L_43 - .L_42)
.L_42:
        /*0954*/ 	.word	0x00000000


	//----- nvinfo : EIATTR_CBANK_PARAM_SIZE
	.align		4
.L_43:
        /*0958*/ 	.byte	0x03, 0x19
        /*095a*/ 	.short	0x0470


	//----- nvinfo : EIATTR_PARAM_CBANK
	.align		4
        /*095c*/ 	.byte	0x04, 0x0a
        /*095e*/ 	.short	(.L_45 - .L_44)
	.align		4
.L_44:
        /*0960*/ 	.word	index@(.nv.constant0._ZN7cutlass13device_kernelINS_4gemm6kernel13GemmUniversalIN4cute5tupleIJiiiiEEENS1_10collective13CollectiveMmaINS1_34MainloopSm90TmaGmmaWarpSpecializedILi28ENS5_IJNS4_1CILi1EEENSA_ILi2EEESB_EEENS1_32KernelTmaWarpSpecializedPingpongEEENS5_IJNSA_ILi64EEESG_NSA_ILi32EEEEEENS_6half_tENS5_IJlSB_lEEESJ_SK_NS4_8TiledMMAINS4_8MMA_AtomIJNS4_4SM904GMMA25MMA_64x64x16_F32F16F16_SSILNSO_5MajorE0ELSQ_0ELNSO_7ScaleInE1ELSR_1EEEEEENS4_6LayoutINS5_IJSB_SB_SB_EEENS5_IJNSA_ILi0EEESW_SW_EEEEENS5_IJNS4_10UnderscoreESZ_SZ_EEEEENS4_23SM90_TMA_LOAD_MULTICASTENS4_14ComposedLayoutINS4_7SwizzleILi2ELi4ELi3EEENS4_18smem_ptr_flag_bitsILi16EEENSU_INS5_IJNSA_ILi8EEESH_EEENS5_IJSH_SB_EEEEEEEvNS4_8identityENS4_13SM90_TMA_LOADES1C_vS1D_EENS_8epilogue10collective6detail29Sm90TmaWarpSpecializedAdapterINS1H_15DefaultEpilogueISJ_SK_SK_NS1G_6thread17LinearCombinationISJ_Li1EffLNS1L_9ScaleType4KindE0ELNS_15FloatRoundStyleE2ESJ_EENS1_15EpilogueDefaultEEEEEvvEEEEvNT_6ParamsE)
        /*0964*/ 	.short	0x0210
        /*0966*/ 	.short	0x0470


	//----- nvinfo : EIATTR_SW_WAR
	.align		4
.L_45:
        /*0968*/ 	.byte	0x04, 0x36
        /*096a*/ 	.short	(.L_47 - .L_46)
.L_46:
        /*096c*/ 	.word	0x00000008
.L_47:


//--------------------- .nv.callgraph             --------------------------
	.section	.nv.callgraph,"",@"SHT_CUDA_CALLGRAPH"
	.align	4
	.sectionentsize	8
	.align		4
        /*0000*/ 	.word	0x00000000
	.align		4
        /*0004*/ 	.word	0xffffffff
	.align		4
        /*0008*/ 	.word	index@(_ZN7cutlass13device_kernelINS_4gemm6kernel13GemmUniversalIN4cute5tupleIJiiiiEEENS1_10collective13CollectiveMmaINS1_34MainloopSm90TmaGmmaWarpSpecializedILi28ENS5_IJNS4_1CILi1EEENSA_ILi2EEESB_EEENS1_32KernelTmaWarpSpecializedPingpongEEENS5_IJNSA_ILi64EEESG_NSA_ILi32EEEEEENS_6half_tENS5_IJlSB_lEEESJ_SK_NS4_8TiledMMAINS4_8MMA_AtomIJNS4_4SM904GMMA25MMA_64x64x16_F32F16F16_SSILNSO_5MajorE0ELSQ_0ELNSO_7ScaleInE1ELSR_1EEEEEENS4_6LayoutINS5_IJSB_SB_SB_EEENS5_IJNSA_ILi0EEESW_SW_EEEEENS5_IJNS4_10UnderscoreESZ_SZ_EEEEENS4_23SM90_TMA_LOAD_MULTICASTENS4_14ComposedLayoutINS4_7SwizzleILi2ELi4ELi3EEENS4_18smem_ptr_flag_bitsILi16EEENSU_INS5_IJNSA_ILi8EEESH_EEENS5_IJSH_SB_EEEEEEEvNS4_8identityENS4_13SM90_TMA_LOADES1C_vS1D_EENS_8epilogue10collective6detail29Sm90TmaWarpSpecializedAdapterINS1H_15DefaultEpilogueISJ_SK_SK_NS1G_6thread17LinearCombinationISJ_Li1EffLNS1L_9ScaleType4KindE0ELNS_15FloatRoundStyleE2ESJ_EENS1_15EpilogueDefaultEEEEEvvEEEEvNT_6ParamsE)
	.align		4
        /*000c*/ 	.word	index@(__assertfail)
	.align		4
        /*0010*/ 	.word	0x00000000
	.align		4
        /*0014*/ 	.word	0xfffffffe
	.align		4
        /*0018*/ 	.word	0x00000000
	.align		4
        /*001c*/ 	.word	0xfffffffd
	.align		4
        /*0020*/ 	.word	0x00000000
	.align		4
        /*0024*/ 	.word	0xfffffffc


//--------------------- .nv.constant4             --------------------------
	.section	.nv.constant4,"a",@progbits
	.align	8
	.align		8
.nv.constant4:
        /*0000*/ 	.dword	__assertfail
	.align		8
        /*0008*/ 	.dword	__unnamed_1
	.align		8
        /*0010*/ 	.dword	_ZN40_INTERNAL_fabdb4f1_4_k_cu_ea972e9c_214274cuda3std3__45__cpo5beginE
	.align		8
        /*0018*/ 	.dword	_ZN40_INTERNAL_fabdb4f1_4_k_cu_ea972e9c_214274cuda3std3__45__cpo3endE
	.align		8
        /*0020*/ 	.dword	_ZN40_INTERNAL_fabdb4f1_4_k_cu_ea972e9c_214274cuda3std3__45__cpo6cbeginE
	.align		8
        /*0028*/ 	.dword	_ZN40_INTERNAL_fabdb4f1_4_k_cu_ea972e9c_214274cuda3std3__45__cpo4cendE
	.align		8
        /*0030*/ 	.dword	_ZN40_INTERNAL_fabdb4f1_4_k_cu_ea972e9c_214274cuda3std3__442_GLOBAL__N__fabdb4f1_4_k_cu_ea972e9c_214276ignoreE
	.align		8
        /*0038*/ 	.dword	_ZN40_INTERNAL_fabdb4f1_4_k_cu_ea972e9c_214274cuda3std3__419piecewise_constructE
	.align		8
        /*0040*/ 	.dword	_ZN40_INTERNAL_fabdb4f1_4_k_cu_ea972e9c_214274cuda3std3__48in_placeE
	.align		8
        /*0048*/ 	.dword	_ZN40_INTERNAL_fabdb4f1_4_k_cu_ea972e9c_214274cuda3std6ranges3__45__cpo4swapE
	.align		8
        /*0050*/ 	.dword	_ZN40_INTERNAL_fabdb4f1_4_k_cu_ea972e9c_214274cuda3std6ranges3__45__cpo9iter_moveE
	.align		8
        /*0058*/ 	.dword	_ZN40_INTERNAL_fabdb4f1_4_k_cu_ea972e9c_214274cute7productE
	.align		8
        /*0060*/ 	.dword	_ZN40_INTERNAL_fabdb4f1_4_k_cu_ea972e9c_214274cute1_E
	.align		8
        /*0068*/ 	.dword	$str$22
	.align		8
        /*0070*/ 	.dword	$str$23


//--------------------- .text._ZN7cutlass13device_kernelINS_4gemm6kernel13GemmUniversalIN4cute5tupleIJiiiiEEENS1_10collective13CollectiveMmaINS1_34MainloopSm90TmaGmmaWarpSpecializedILi28ENS5_IJNS4_1CILi1EEENSA_ILi2EEESB_EEENS1_32KernelTmaWarpSpecializedPingpongEEENS5_IJNSA_ILi64EEESG_NSA_ILi32EEEEEENS_6half_tENS5_IJlSB_lEEESJ_SK_NS4_8TiledMMAINS4_8MMA_AtomIJNS4_4SM904GMMA25MMA_64x64x16_F32F16F16_SSILNSO_5MajorE0ELSQ_0ELNSO_7ScaleInE1ELSR_1EEEEEENS4_6LayoutINS5_IJSB_SB_SB_EEENS5_IJNSA_ILi0EEESW_SW_EEEEENS5_IJNS4_10UnderscoreESZ_SZ_EEEEENS4_23SM90_TMA_LOAD_MULTICASTENS4_14ComposedLayoutINS4_7SwizzleILi2ELi4ELi3EEENS4_18smem_ptr_flag_bitsILi16EEENSU_INS5_IJNSA_ILi8EEESH_EEENS5_IJSH_SB_EEEEEEEvNS4_8identityENS4_13SM90_TMA_LOADES1C_vS1D_EENS_8epilogue10collective6detail29Sm90TmaWarpSpecializedAdapterINS1H_15DefaultEpilogueISJ_SK_SK_NS1G_6thread17LinearCombinationISJ_Li1EffLNS1L_9ScaleType4KindE0ELNS_15FloatRoundStyleE2ESJ_EENS1_15EpilogueDefaultEEEEEvvEEEEvNT_6ParamsE --------------------------
	.section	.text._ZN7cutlass13device_kernelINS_4gemm6kernel13GemmUniversalIN4cute5tupleIJiiiiEEENS1_10collective13CollectiveMmaINS1_34MainloopSm90TmaGmmaWarpSpecializedILi28ENS5_IJNS4_1CILi1EEENSA_ILi2EEESB_EEENS1_32KernelTmaWarpSpecializedPingpongEEENS5_IJNSA_ILi64EEESG_NSA_ILi32EEEEEENS_6half_tENS5_IJlSB_lEEESJ_SK_NS4_8TiledMMAINS4_8MMA_AtomIJNS4_4SM904GMMA25MMA_64x64x16_F32F16F16_SSILNSO_5MajorE0ELSQ_0ELNSO_7ScaleInE1ELSR_1EEEEEENS4_6LayoutINS5_IJSB_SB_SB_EEENS5_IJNSA_ILi0EEESW_SW_EEEEENS5_IJNS4_10UnderscoreESZ_SZ_EEEEENS4_23SM90_TMA_LOAD_MULTICASTENS4_14ComposedLayoutINS4_7SwizzleILi2ELi4ELi3EEENS4_18smem_ptr_flag_bitsILi16EEENSU_INS5_IJNSA_ILi8EEESH_EEENS5_IJSH_SB_EEEEEEEvNS4_8identityENS4_13SM90_TMA_LOADES1C_vS1D_EENS_8epilogue10collective6detail29Sm90TmaWarpSpecializedAdapterINS1H_15DefaultEpilogueISJ_SK_SK_NS1G_6thread17LinearCombinationISJ_Li1EffLNS1L_9ScaleType4KindE0ELNS_15FloatRoundStyleE2ESJ_EENS1_15EpilogueDefaultEEEEEvvEEEEvNT_6ParamsE,"ax",@progbits
	.align	128
.text._ZN7cutlass13device_kernelINS_4gemm6kernel13GemmUniversalIN4cute5tupleIJiiiiEEENS1_10collective13CollectiveMmaINS1_34MainloopSm90TmaGmmaWarpSpecializedILi28ENS5_IJNS4_1CILi1EEENSA_ILi2EEESB_EEENS1_32KernelTmaWarpSpecializedPingpongEEENS5_IJNSA_ILi64EEESG_NSA_ILi32EEEEEENS_6half_tENS5_IJlSB_lEEESJ_SK_NS4_8TiledMMAINS4_8MMA_AtomIJNS4_4SM904GMMA25MMA_64x64x16_F32F16F16_SSILNSO_5MajorE0ELSQ_0ELNSO_7ScaleInE1ELSR_1EEEEEENS4_6LayoutINS5_IJSB_SB_SB_EEENS5_IJNSA_ILi0EEESW_SW_EEEEENS5_IJNS4_10UnderscoreESZ_SZ_EEEEENS4_23SM90_TMA_LOAD_MULTICASTENS4_14ComposedLayoutINS4_7SwizzleILi2ELi4ELi3EEENS4_18smem_ptr_flag_bitsILi16EEENSU_INS5_IJNSA_ILi8EEESH_EEENS5_IJSH_SB_EEEEEEEvNS4_8identityENS4_13SM90_TMA_LOADES1C_vS1D_EENS_8epilogue10collective6detail29Sm90TmaWarpSpecializedAdapterINS1H_15DefaultEpilogueISJ_SK_SK_NS1G_6thread17LinearCombinationISJ_Li1EffLNS1L_9ScaleType4KindE0ELNS_15FloatRoundStyleE2ESJ_EENS1_15EpilogueDefaultEEEEEvvEEEEvNT_6ParamsE:
        .type           _ZN7cutlass13device_kernelINS_4gemm6kernel13GemmUniversalIN4cute5tupleIJiiiiEEENS1_10collective13CollectiveMmaINS1_34MainloopSm90TmaGmmaWarpSpecializedILi28ENS5_IJNS4_1CILi1EEENSA_ILi2EEESB_EEENS1_32KernelTmaWarpSpecializedPingpongEEENS5_IJNSA_ILi64EEESG_NSA_ILi32EEEEEENS_6half_tENS5_IJlSB_lEEESJ_SK_NS4_8TiledMMAINS4_8MMA_AtomIJNS4_4SM904GMMA25MMA_64x64x16_F32F16F16_SSILNSO_5MajorE0ELSQ_0ELNSO_7ScaleInE1ELSR_1EEEEEENS4_6LayoutINS5_IJSB_SB_SB_EEENS5_IJNSA_ILi0EEESW_SW_EEEEENS5_IJNS4_10UnderscoreESZ_SZ_EEEEENS4_23SM90_TMA_LOAD_MULTICASTENS4_14ComposedLayoutINS4_7SwizzleILi2ELi4ELi3EEENS4_18smem_ptr_flag_bitsILi16EEENSU_INS5_IJNSA_ILi8EEESH_EEENS5_IJSH_SB_EEEEEEEvNS4_8identityENS4_13SM90_TMA_LOADES1C_vS1D_EENS_8epilogue10collective6detail29Sm90TmaWarpSpecializedAdapterINS1H_15DefaultEpilogueISJ_SK_SK_NS1G_6thread17LinearCombinationISJ_Li1EffLNS1L_9ScaleType4KindE0ELNS_15FloatRoundStyleE2ESJ_EENS1_15EpilogueDefaultEEEEEvvEEEEvNT_6ParamsE,@function
        .size           _ZN7cutlass13device_kernelINS_4gemm6kernel13GemmUniversalIN4cute5tupleIJiiiiEEENS1_10collective13CollectiveMmaINS1_34MainloopSm90TmaGmmaWarpSpecializedILi28ENS5_IJNS4_1CILi1EEENSA_ILi2EEESB_EEENS1_32KernelTmaWarpSpecializedPingpongEEENS5_IJNSA_ILi64EEESG_NSA_ILi32EEEEEENS_6half_tENS5_IJlSB_lEEESJ_SK_NS4_8TiledMMAINS4_8MMA_AtomIJNS4_4SM904GMMA25MMA_64x64x16_F32F16F16_SSILNSO_5MajorE0ELSQ_0ELNSO_7ScaleInE1ELSR_1EEEEEENS4_6LayoutINS5_IJSB_SB_SB_EEENS5_IJNSA_ILi0EEESW_SW_EEEEENS5_IJNS4_10UnderscoreESZ_SZ_EEEEENS4_23SM90_TMA_LOAD_MULTICASTENS4_14ComposedLayoutINS4_7SwizzleILi2ELi4ELi3EEENS4_18smem_ptr_flag_bitsILi16EEENSU_INS5_IJNSA_ILi8EEESH_EEENS5_IJSH_SB_EEEEEEEvNS4_8identityENS4_13SM90_TMA_LOADES1C_vS1D_EENS_8epilogue10collective6detail29Sm90TmaWarpSpecializedAdapterINS1H_15DefaultEpilogueISJ_SK_SK_NS1G_6thread17LinearCombinationISJ_Li1EffLNS1L_9ScaleType4KindE0ELNS_15FloatRoundStyleE2ESJ_EENS1_15EpilogueDefaultEEEEEvvEEEEvNT_6ParamsE,(.L_x_186 - _ZN7cutlass13device_kernelINS_4gemm6kernel13GemmUniversalIN4cute5tupleIJiiiiEEENS1_10collective13CollectiveMmaINS1_34MainloopSm90TmaGmmaWarpSpecializedILi28ENS5_IJNS4_1CILi1EEENSA_ILi2EEESB_EEENS1_32KernelTmaWarpSpecializedPingpongEEENS5_IJNSA_ILi64EEESG_NSA_ILi32EEEEEENS_6half_tENS5_IJlSB_lEEESJ_SK_NS4_8TiledMMAINS4_8MMA_AtomIJNS4_4SM904GMMA25MMA_64x64x16_F32F16F16_SSILNSO_5MajorE0ELSQ_0ELNSO_7ScaleInE1ELSR_1EEEEEENS4_6LayoutINS5_IJSB_SB_SB_EEENS5_IJNSA_ILi0EEESW_SW_EEEEENS5_IJNS4_10UnderscoreESZ_SZ_EEEEENS4_23SM90_TMA_LOAD_MULTICASTENS4_14ComposedLayoutINS4_7SwizzleILi2ELi4ELi3EEENS4_18smem_ptr_flag_bitsILi16EEENSU_INS5_IJNSA_ILi8EEESH_EEENS5_IJSH_SB_EEEEEEEvNS4_8identityENS4_13SM90_TMA_LOADES1C_vS1D_EENS_8epilogue10collective6detail29Sm90TmaWarpSpecializedAdapterINS1H_15DefaultEpilogueISJ_SK_SK_NS1G_6thread17LinearCombinationISJ_Li1EffLNS1L_9ScaleType4KindE0ELNS_15FloatRoundStyleE2ESJ_EENS1_15EpilogueDefaultEEEEEvvEEEEvNT_6ParamsE)
        .other          _ZN7cutlass13device_kernelINS_4gemm6kernel13GemmUniversalIN4cute5tupleIJiiiiEEENS1_10collective13CollectiveMmaINS1_34MainloopSm90TmaGmmaWarpSpecializedILi28ENS5_IJNS4_1CILi1EEENSA_ILi2EEESB_EEENS1_32KernelTmaWarpSpecializedPingpongEEENS5_IJNSA_ILi64EEESG_NSA_ILi32EEEEEENS_6half_tENS5_IJlSB_lEEESJ_SK_NS4_8TiledMMAINS4_8MMA_AtomIJNS4_4SM904GMMA25MMA_64x64x16_F32F16F16_SSILNSO_5MajorE0ELSQ_0ELNSO_7ScaleInE1ELSR_1EEEEEENS4_6LayoutINS5_IJSB_SB_SB_EEENS5_IJNSA_ILi0EEESW_SW_EEEEENS5_IJNS4_10UnderscoreESZ_SZ_EEEEENS4_23SM90_TMA_LOAD_MULTICASTENS4_14ComposedLayoutINS4_7SwizzleILi2ELi4ELi3EEENS4_18smem_ptr_flag_bitsILi16EEENSU_INS5_IJNSA_ILi8EEESH_EEENS5_IJSH_SB_EEEEEEEvNS4_8identityENS4_13SM90_TMA_LOADES1C_vS1D_EENS_8epilogue10collective6detail29Sm90TmaWarpSpecializedAdapterINS1H_15DefaultEpilogueISJ_SK_SK_NS1G_6thread17LinearCombinationISJ_Li1EffLNS1L_9ScaleType4KindE0ELNS_15FloatRoundStyleE2ESJ_EENS1_15EpilogueDefaultEEEEEvvEEEEvNT_6ParamsE,@"STO_CUDA_ENTRY STV_DEFAULT"
_ZN7cutlass13device_kernelINS_4gemm6kernel13GemmUniversalIN4cute5tupleIJiiiiEEENS1_10collective13CollectiveMmaINS1_34MainloopSm90TmaGmmaWarpSpecializedILi28ENS5_IJNS4_1CILi1EEENSA_ILi2EEESB_EEENS1_32KernelTmaWarpSpecializedPingpongEEENS5_IJNSA_ILi64EEESG_NSA_ILi32EEEEEENS_6half_tENS5_IJlSB_lEEESJ_SK_NS4_8TiledMMAINS4_8MMA_AtomIJNS4_4SM904GMMA25MMA_64x64x16_F32F16F16_SSILNSO_5MajorE0ELSQ_0ELNSO_7ScaleInE1ELSR_1EEEEEENS4_6LayoutINS5_IJSB_SB_SB_EEENS5_IJNSA_ILi0EEESW_SW_EEEEENS5_IJNS4_10UnderscoreESZ_SZ_EEEEENS4_23SM90_TMA_LOAD_MULTICASTENS4_14ComposedLayoutINS4_7SwizzleILi2ELi4ELi3EEENS4_18smem_ptr_flag_bitsILi16EEENSU_INS5_IJNSA_ILi8EEESH_EEENS5_IJSH_SB_EEEEEEEvNS4_8identityENS4_13SM90_TMA_LOADES1C_vS1D_EENS_8epilogue10collective6detail29Sm90TmaWarpSpecializedAdapterINS1H_15DefaultEpilogueISJ_SK_SK_NS1G_6thread17LinearCombinationISJ_Li1EffLNS1L_9ScaleType4KindE0ELNS_15FloatRoundStyleE2ESJ_EENS1_15EpilogueDefaultEEEEEvvEEEEvNT_6ParamsE:
[----:B------:R-:W0:Y:S02]  /*0000*/  LDC R1, c[0x0][0x28] ;  /* 0x00000a00ff017b82 */ /* 0x000e240000000800 */
[----:B0-----:R-:W-:Y:S01]  /*0010*/  VIADD R1, R1, 0xfffffff8 ;  /* 0xfffffff801017836 */ /* 0x001fe20000000000 */
[----:B------:R-:W0:Y:S01]  /*0020*/  S2R R4, SR_TID.X ;  /* 0x0000000000047919 */ /* 0x000e220000002100 */
[----:B------:R-:W-:Y:S01]  /*0030*/  ELECT P0, URZ, PT ;  /* 0x00000000003f782f */ /* 0x000fe20003800000 */
[----:B------:R-:W-:Y:S01]  /*0040*/  BSSY B0, `(.L_x_0) ;  /* 0x000000f000007945 */ /* 0x000fe20003800000 */
[--C-:B0-----:R-:W-:Y:S02]  /*0050*/  SHF.R.U32.HI R2, RZ, 0x5, R4.reuse ;  /* 0x00000005ff027819 */ /* 0x101fe40000011604 */
[----:B------:R-:W-:-:S03]  /*0060*/  SHF.R.U32.HI R7, RZ, 0x7, R4 ;  /* 0x00000007ff077819 */ /* 0x000fc60000011604 */
[----:B------:R-:W0:Y:S04]  /*0070*/  SHFL.IDX PT, R5, R2, RZ, 0x1f ;  /* 0x00001fff02057589 */ /* 0x000e2800000e0000 */
[----:B------:R1:W2:Y:S01]  /*0080*/  SHFL.IDX PT, R10, R7, RZ, 0x1f ;  /* 0x00001fff070a7589 */ /* 0x0002a200000e0000 */
[----:B0-----:R-:W-:-:S13]  /*0090*/  ISETP.NE.OR P0, PT, R5, RZ, !P0 ;  /* 0x000000ff0500720c */ /* 0x001fda0004705670 */
[----:B-12---:R-:W-:Y:S05]  /*00a0*/  @P0 BRA `(.L_x_1) ;  /* 0x0000000000200947 */ /* 0x006fea0003800000 */
[----:B------:R-:W-:Y:S02]  /*00b0*/  ULDC.64 UR4, c[0x0][0x198] ;  /* 0x0000660000047ab9 */ /* 0x000fe40000000a00 */
[----:B------:R-:W-:Y:S02]  /*00c0*/  UIADD3 UR6, UP0, UR4, 0xf0, URZ ;  /* 0x000000f004067890 */ /* 0x000fe4000ff1e03f */
[----:B------:R-:W-:Y:S02]  /*00d0*/  UIADD3 UR4, UP1, UR4, 0x1f0, URZ ;  /* 0x000001f004047890 */ /* 0x000fe4000ff3e03f */
[----:B------:R-:W-:Y:S02]  /*00e0*/  UIADD3.X UR7, URZ, UR5, URZ, UP0, !UPT ;  /* 0x000000053f077290 */ /* 0x000fe400087fe43f */
[----:B------:R-:W-:-:S07]  /*00f0*/  UIADD3.X UR5, URZ, UR5, URZ, UP1, !UPT ;  /* 0x000000053f057290 */ /* 0x000fce0008ffe43f */
[----:B------:R0:W-:Y:S02]  /*0100*/  UTMACCTL.PF [UR6] ;  /* 0x00000000060079b9 */ /* 0x0001e40008040000 */
[----:B------:R0:W-:Y:S02]  /*0110*/  UTMACCTL.PF [UR4] ;  /* 0x00000000040079b9 */ /* 0x0001e40008040000 */
[----:B0-----:R-:W-:Y:S01]  /*0120*/  NOP ;  /* 0x0000000000007918 */ /* 0x001fe20000000000 */
.L_x_1:
[----:B------:R-:W-:Y:S05]  /*0130*/  BSYNC B0 ;  /* 0x0000000000007941 */ /* 0x000fea0003800000 */
.L_x_0:
[----:B------:R-:W0:Y:S02]  /*0140*/  SHFL.IDX PT, R8, R2, RZ, 0x1f ;  /* 0x00001fff02087589 */ /* 0x000e2400000e0000 */
[----:B0-----:R-:W-:-:S13]  /*0150*/  ISETP.NE.AND P0, PT, R8, RZ, PT ;  /* 0x000000ff0800720c */ /* 0x001fda0003f05270 */
[----:B------:R-:W-:Y:S05]  /*0160*/  @P0 BRA `(.L_x_2) ;  /* 0x0000000400240947 */ /* 0x000fea0003800000 */
[----:B------:R-:W-:Y:S01]  /*0170*/  ELECT P0, URZ, PT ;  /* 0x00000000003f782f */ /* 0x000fe20003800000 */
[----:B------:R-:W-:-:S12]  /*0180*/  BSSY B0, `(.L_x_2) ;  /* 0x0000047000007945 */ /* 0x000fd80003800000 */
[----:B------:R-:W-:Y:S05]  /*0190*/  @!P0 BRA `(.L_x_3) ;  /* 0x0000000400148947 */ /* 0x000fea0003800000 */
[----:B------:R-:W0:Y:S01]  /*01a0*/  S2UR UR8, SR_CgaCtaId ;  /* 0x00000000000879c3 */ /* 0x000e220000008800 */
[----:B------:R-:W-:Y:S01]  /*01b0*/  UMOV UR4, 0x400 ;  /* 0x0000040000047882 */ /* 0x000fe20000000000 */
[----:B------:R-:W-:Y:S01]  /*01c0*/  UMOV UR5, 0x1 ;  /* 0x0000000100057882 */ /* 0x000fe20000000000 */
[----:B------:R-:W-:Y:S02]  /*01d0*/  UMOV UR6, 0x2 ;  /* 0x0000000200067882 */ /* 0x000fe40000000000 */
[----:B------:R-:W-:-:S04]  /*01e0*/  UIADD3 UR6, -UR6, 0x100000, URZ ;  /* 0x0010000006067890 */ /* 0x000fc8000fffe13f */
[----:B------:R-:W-:Y:S02]  /*01f0*/  USHF.L.U32 UR7, UR6, 0xb, URZ ;  /* 0x0000000b06077899 */ /* 0x000fe4000800063f */
[----:B------:R-:W-:Y:S02]  /*0200*/  USHF.L.U32 UR6, UR6, 0x1, URZ ;  /* 0x0000000106067899 */ /* 0x000fe4000800063f */
[----:B0-----:R-:W-:Y:S02]  /*0210*/  ULEA UR8, UR8, UR4, 0x18 ;  /* 0x0000000408087291 */ /* 0x001fe4000f8ec03f */
[----:B------:R-:W-:-:S04]  /*0220*/  UIADD3 UR4, -UR5, 0x100000, URZ ;  /* 0x0010000005047890 */ /* 0x000fc8000fffe13f */
[----:B------:R-:W-:Y:S02]  /*0230*/  USHF.L.U32 UR5, UR4, 0xb, URZ ;  /* 0x0000000b04057899 */ /* 0x000fe4000800063f */
[----:B------:R-:W-:Y:S01]  /*0240*/  USHF.L.U32 UR4, UR4, 0x1, URZ ;  /* 0x0000000104047899 */ /* 0x000fe2000800063f */
[----:B------:R-:W0:Y:S11]  /*0250*/  FENCE.VIEW.ASYNC.S ;  /* 0x00000000000073c6 */ /* 0x000e360000000000 */
[----:B0-----:R0:W1:Y:S01]  /*0260*/  SYNCS.EXCH.64 URZ, [UR8], UR4 ;  /* 0x00000004083f75b2 */ /* 0x0010620008000100 */
[----:B------:R0:W2:Y:S01]  /*0270*/  SYNCS.EXCH.64 URZ, [UR8+0xe0], UR6 ;  /* 0x0000e006083f75b2 */ /* 0x0000a20008000100 */
[----:B------:R0:W3:Y:S01]  /*0280*/  SYNCS.EXCH.64 URZ, [UR8+0x8], UR4 ;  /* 0x00000804083f75b2 */ /* 0x0000e20008000100 */
[----:B------:R0:W4:Y:S01]  /*0290*/  SYNCS.EXCH.64 URZ, [UR8+0xe8], UR6 ;  /* 0x0000e806083f75b2 */ /* 0x0001220008000100 */
[----:B------:R0:W0:Y:S01]  /*02a0*/  SYNCS.EXCH.64 URZ, [UR8+0x10], UR4 ;  /* 0x00001004083f75b2 */ /* 0x0000220008000100 */
        /* <DEDUP_REMOVED lines=51> */
[----:B-1234-:R-:W-:Y:S01]  /*05e0*/  NOP ;  /* 0x0000000000007918 */ /* 0x01efe20000000000 */
.L_x_3:
[----:B0-----:R-:W-:Y:S05]  /*05f0*/  BSYNC B0 ;  /* 0x0000000000007941 */ /* 0x001fea0003800000 */
.L_x_2:
[----:B------:R-:W0:Y:S01]  /*0600*/  SHFL.IDX PT, R11, R2, RZ, 0x1f ;  /* 0x00001fff020b7589 */ /* 0x000e2200000e0000 */
[----:B------:R-:W1:Y:S01]  /*0610*/  S2UR UR12, SR_CTAID.X ;  /* 0x00000000000c79c3 */ /* 0x000e620000002500 */
[----:B------:R-:W-:Y:S02]  /*0620*/  SHF.R.S32.HI R3, RZ, 0x1f, R4 ;  /* 0x0000001fff037819 */ /* 0x000fe40000011404 */
[----:B------:R-:W-:Y:S01]  /*0630*/  ELECT P0, URZ, PT ;  /* 0x00000000003f782f */ /* 0x000fe20003800000 */
[----:B------:R-:W2:Y:S01]  /*0640*/  SHFL.IDX PT, R9, R2, RZ, 0x1f ;  /* 0x00001fff02097589 */ /* 0x000ea200000e0000 */
[----:B------:R-:W-:Y:S02]  /*0650*/  ELECT P1, URZ, PT ;  /* 0x00000000003f782f */ /* 0x000fe40003820000 */
[----:B------:R-:W-:Y:S01]  /*0660*/  LEA.HI R3, R3, R4, RZ, 0x7 ;  /* 0x0000000403037211 */ /* 0x000fe200078f38ff */
[----:B------:R-:W-:Y:S01]  /*0670*/  ULDC UR4, c[0x0][0x150] ;  /* 0x0000540000047ab9 */ /* 0x000fe20000000800 */
[----:B------:R-:W3:Y:S01]  /*0680*/  S2R R6, SR_CTAID.Y ;  /* 0x0000000000067919 */ /* 0x000ee20000002600 */
[----:B------:R-:W4:Y:S01]  /*0690*/  LDC R21, c[0x0][0x148] ;  /* 0x00005200ff157b82 */ /* 0x000f220000000800 */
[----:B------:R-:W-:Y:S01]  /*06a0*/  LOP3.LUT R3, R3, 0xffffff80, RZ, 0xc0, !PT ;  /* 0xffffff8003037812 */ /* 0x000fe200078ec0ff */
[----:B------:R-:W-:Y:S01]  /*06b0*/  UMOV UR11, 0x80 ;  /* 0x00000080000b7882 */ /* 0x000fe20000000000 */
[----:B------:R-:W-:Y:S01]  /*06c0*/  NOP ;  /* 0x0000000000007918 */ /* 0x000fe20000000000 */
[----:B------:R-:W-:Y:S01]  /*06d0*/  NOP ;  /* 0x0000000000007918 */ /* 0x000fe20000000000 */
[C---:B------:R-:W-:Y:S01]  /*06e0*/  VIADD R35, R10.reuse, 0xffffffff ;  /* 0xffffffff0a237836 */ /* 0x040fe20000000000 */
[----:B------:R-:W-:Y:S01]  /*06f0*/  ISETP.NE.AND P2, PT, R10, RZ, PT ;  /* 0x000000ff0a00720c */ /* 0x000fe20003f45270 */
[----:B------:R-:W-:Y:S01]  /*0700*/  IMAD.IADD R3, R4, 0x1, -R3 ;  /* 0x0000000104037824 */ /* 0x000fe200078e0a03 */
[----:B------:R-:W5:Y:S02]  /*0710*/  LDC R15, c[0x0][0x140] ;  /* 0x00005000ff0f7b82 */ /* 0x000f640000000800 */
[----:B------:R-:W-:-:S02]  /*0720*/  ISETP.GE.U32.AND P5, PT, R35, 0x2, PT ;  /* 0x000000022300780c */ /* 0x000fc40003fa6070 */
[----:B------:R-:W-:Y:S02]  /*0730*/  SHF.R.S32.HI R0, RZ, 0x1f, R3 ;  /* 0x0000001fff007819 */ /* 0x000fe40000011403 */
[----:B0-----:R-:W-:Y:S02]  /*0740*/  ISETP.NE.OR P0, PT, R11, RZ, !P0 ;  /* 0x000000ff0b00720c */ /* 0x001fe40004705670 */
[----:B------:R-:W0:Y:S01]  /*0750*/  LDC R14, c[0x0][0x144] ;  /* 0x00005100ff0e7b82 */ /* 0x000e220000000800 */
[----:B------:R-:W-:Y:S02]  /*0760*/  SHF.R.S32.HI R11, RZ, 0x1f, R8 ;  /* 0x0000001fff0b7819 */ /* 0x000fe40000011408 */
[----:B--2---:R-:W-:Y:S02]  /*0770*/  ISETP.NE.OR P1, PT, R9, RZ, !P1 ;  /* 0x000000ff0900720c */ /* 0x004fe40004f25670 */
[----:B------:R-:W-:Y:S02]  /*0780*/  LEA.HI R11, R11, R8, RZ, 0x2 ;  /* 0x000000080b0b7211 */ /* 0x000fe400078f10ff */
[----:B-1----:R-:W-:-:S02]  /*0790*/  I2FP.F32.U32 R13, UR12 ;  /* 0x0000000c000d7c45 */ /* 0x002fc40008201000 */
[----:B------:R-:W-:Y:S02]  /*07a0*/  LOP3.LUT R11, R11, 0x3ffffffc, RZ, 0xc0, !PT ;  /* 0x3ffffffc0b0b7812 */ /* 0x000fe400078ec0ff */
[----:B------:R-:W-:Y:S01]  /*07b0*/  LEA.HI R2, R0, R3, RZ, 0x3 ;  /* 0x0000000300027211 */ /* 0x000fe200078f18ff */
[----:B------:R-:W-:Y:S01]  /*07c0*/  VOTEU.ALL UP0, P0 ;  /* 0x00000000003f7886 */ /* 0x000fe20000000000 */
[----:B------:R-:W-:Y:S01]  /*07d0*/  FMUL R13, R13, UR4 ;  /* 0x000000040d0d7c20 */ /* 0x000fe20008400000 */
[----:B------:R-:W-:Y:S01]  /*07e0*/  IMAD.IADD R11, R8, 0x1, -R11 ;  /* 0x00000001080b7824 */ /* 0x000fe200078e0a0b */
[----:B---3--:R-:W-:Y:S01]  /*07f0*/  I2FP.F32.U32 R8, R6 ;  /* 0x0000000600087245 */ /* 0x008fe20000201000 */
[----:B------:R-:W-:Y:S01]  /*0800*/  VOTEU.ALL UP1, P1 ;  /* 0x00000000003f7886 */ /* 0x000fe20000820000 */
[----:B------:R-:W1:Y:S01]  /*0810*/  @!UP0 S2UR UR7, SR_CgaCtaId ;  /* 0x00000000000789c3 */ /* 0x000e620000008800 */
[----:B------:R-:W-:Y:S01]  /*0820*/  ULDC UR4, c[0x0][0x154] ;  /* 0x0000550000047ab9 */ /* 0x000fe20000000800 */
[--C-:B------:R-:W-:Y:S01]  /*0830*/  SHF.R.S32.HI R9, RZ, 0x3, R2.reuse ;  /* 0x00000003ff097819 */ /* 0x100fe20000011402 */
[----:B------:R-:W-:Y:S01]  /*0840*/  FMUL R8, R8, UR4 ;  /* 0x0000000408087c20 */ /* 0x000fe20008400000 */
[----:B------:R-:W-:Y:S01]  /*0850*/  SHF.R.S32.HI R12, RZ, 0x1f, R2 ;  /* 0x0000001fff0c7819 */ /* 0x000fe20000011402 */
[----:B------:R-:W2:Y:S01]  /*0860*/  F2I.U32.TRUNC.NTZ R13, R13 ;  /* 0x0000000d000d7305 */ /* 0x000ea2000020f000 */
[----:B------:R-:W-:Y:S01]  /*0870*/  SHF.R.S32.HI R2, RZ, 0x1f, R5 ;  /* 0x0000001fff027819 */ /* 0x000fe20000011405 */
[----:B------:R-:W-:Y:S01]  /*0880*/  UMOV UR4, 0x20 ;  /* 0x0000002000047882 */ /* 0x000fe20000000000 */
[----:B------:R-:W3:Y:S01]  /*0890*/  @!UP1 S2UR UR10, SR_CgaCtaId ;  /* 0x00000000000a99c3 */ /* 0x000ee20000008800 */
[----:B------:R-:W-:Y:S01]  /*08a0*/  LEA.HI R12, R12, R9, RZ, 0x2 ;  /* 0x000000090c0c7211 */ /* 0x000fe200078f10ff */
[----:B------:R-:W-:Y:S01]  /*08b0*/  @!UP0 UMOV UR6, 0x400 ;  /* 0x0000040000068882 */ /* 0x000fe20000000000 */
[----:B------:R-:W-:Y:S01]  /*08c0*/  LEA.HI R2, R2, R5, RZ, 0x2 ;  /* 0x0000000502027211 */ /* 0x000fe200078f10ff */
[----:B------:R-:W-:-:S04]  /*08d0*/  @!UP0 UIADD3 UR4, -UR4, 0x100000, URZ ;  /* 0x0010000004048890 */ /* 0x000fc8000fffe13f */
[----:B------:R-:W-:Y:S02]  /*08e0*/  @!UP0 USHF.L.U32 UR5, UR4, 0xb, URZ ;  /* 0x0000000b04058899 */ /* 0x000fe4000800063f */
[----:B------:R-:W-:Y:S01]  /*08f0*/  @!UP0 USHF.L.U32 UR4, UR4, 0x1, URZ ;  /* 0x0000000104048899 */ /* 0x000fe2000800063f */
[----:B------:R-:W4:Y:S01]  /*0900*/  F2I.U32.TRUNC.NTZ R8, R8 ;  /* 0x0000000800087305 */ /* 0x000f22000020f000 */
[----:B------:R-:W-:Y:S01]  /*0910*/  LOP3.LUT R12, R12, 0xfffffffc, RZ, 0xc0, !PT ;  /* 0xfffffffc0c0c7812 */ /* 0x000fe200078ec0ff */
[----:B------:R-:W-:Y:S01]  /*0920*/  @!UP1 UMOV UR9, 0x400 ;  /* 0x0000040000099882 */ /* 0x000fe20000000000 */
[----:B------:R-:W-:Y:S01]  /*0930*/  LOP3.LUT R2, R2, 0xfffffffc, RZ, 0xc0, !PT ;  /* 0xfffffffc02027812 */ /* 0x000fe200078ec0ff */
[----:B------:R-:W-:Y:S01]  /*0940*/  VOTEU.ALL UP2, P1 ;  /* 0x00000000003f7886 */ /* 0x000fe20000840000 */
[----:B------:R-:W-:Y:S01]  /*0950*/  VOTEU.ALL UP3, P1 ;  /* 0x00000000003f7886 */ /* 0x000fe20000860000 */
[----:B------:R-:W-:Y:S01]  /*0960*/  IMAD.IADD R12, R9, 0x1, -R12 ;  /* 0x00000001090c7824 */ /* 0x000fe200078e0a0c */
[----:B------:R-:W-:Y:S01]  /*0970*/  VOTEU.ALL UP4, P1 ;  /* 0x00000000003f7886 */ /* 0x000fe20000880000 */
[----:B------:R-:W-:Y:S01]  /*0980*/  IMAD.IADD R5, R5, 0x1, -R2 ;  /* 0x0000000105057824 */ /* 0x000fe200078e0a02 */
[----:B------:R-:W-:Y:S01]  /*0990*/  VOTEU.ALL UP5, P1 ;  /* 0x00000000003f7886 */ /* 0x000fe200008a0000 */
[----:B------:R-:W-:Y:S01]  /*09a0*/  IMAD R11, R11, 0x4, R12 ;  /* 0x000000040b0b7824 */ /* 0x000fe200078e020c */
[----:B-1----:R-:W-:Y:S01]  /*09b0*/  @!UP0 ULEA UR8, UR7, UR6, 0x18 ;  /* 0x0000000607088291 */ /* 0x002fe2000f8ec03f */
[----:B--2---:R-:W-:Y:S01]  /*09c0*/  IMAD.MOV R13, RZ, RZ, -R13 ;  /* 0x000000ffff0d7224 */ /* 0x004fe200078e0a0d */
[----:B------:R-:W-:-:S04]  /*09d0*/  @!UP1 UIADD3 UR6, -UR11, 0x100000, URZ ;  /* 0x001000000b069890 */ /* 0x000fc8000fffe13f */
[----:B------:R-:W-:Y:S02]  /*09e0*/  @!UP1 USHF.L.U32 UR7, UR6, 0xb, URZ ;  /* 0x0000000b06079899 */ /* 0x000fe4000800063f */
[----:B------:R-:W-:Y:S01]  /*09f0*/  @!UP1 USHF.L.U32 UR6, UR6, 0x1, URZ ;  /* 0x0000000106069899 */ /* 0x000fe2000800063f */
[----:B------:R-:W-:Y:S01]  /*0a00*/  IMAD.SHL.U32 R56, R11, 0x4, RZ ;  /* 0x000000040b387824 */ /* 0x000fe200078e00ff */
[----:B------:R-:W-:Y:S01]  /*0a10*/  ISETP.NE.AND P1, PT, R5, 0x3, PT ;  /* 0x000000030500780c */ /* 0x000fe20003f25270 */
[----:B----4-:R-:W-:Y:S01]  /*0a20*/  IMAD.MOV R24, RZ, RZ, -R8 ;  /* 0x000000ffff187224 */ /* 0x010fe200078e0a08 */
[----:B-----5:R-:W-:Y:S01]  /*0a30*/  ISETP.EQ.U32.AND P3, PT, R15, 0x1, PT ;  /* 0x000000010f00780c */ /* 0x020fe20003f62070 */
[----:B------:R-:W-:Y:S01]  /*0a40*/  VOTEU.ALL UP0, P0 ;  /* 0x00000000003f7886 */ /* 0x000fe20000000000 */
[----:B---3--:R-:W-:Y:S01]  /*0a50*/  @!UP1 ULEA UR9, UR10, UR9, 0x18 ;  /* 0x000000090a099291 */ /* 0x008fe2000f8ec03f */
[----:B------:R-:W-:Y:S01]  /*0a60*/  IMAD R9, R21, R24, R6 ;  /* 0x0000001815097224 */ /* 0x000fe200078e0206 */
[----:B------:R-:W-:Y:S01]  /*0a70*/  LOP3.LUT R56, R11, 0xc, R56, 0x78, !PT ;  /* 0x0000000c0b387812 */ /* 0x000fe200078e7838 */
[----:B0-----:R-:W-:Y:S01]  /*0a80*/  IMAD R20, R14, R13, UR12 ;  /* 0x0000000c0e147e24 */ /* 0x001fe2000f8e020d */
[----:B------:R-:W-:Y:S01]  /*0a90*/  VOTEU.ALL UP1, P0 ;  /* 0x00000000003f7886 */ /* 0x000fe20000020000 */
[----:B------:R-:W-:Y:S01]  /*0aa0*/  LOP3.LUT P0, RZ, R3, 0x7, RZ, 0xc0, !PT ;  /* 0x0000000703ff7812 */ /* 0x000fe2000780c0ff */
[----:B------:R-:W0:Y:S02]  /*0ab0*/  FENCE.VIEW.ASYNC.S ;  /* 0x00000000000073c6 */ /* 0x000e240000000000 */
[----:B0-----:R0:W1:Y:S01]  /*0ac0*/  @!UP0 SYNCS.EXCH.64 URZ, [UR8+0x1f0], UR4 ;  /* 0x0001f004083f85b2 */ /* 0x0010620008000100 */
[----:B------:R-:W-:Y:S01]  /*0ad0*/  ISETP.NE.AND P4, PT, R9, R56, PT ;  /* 0x000000380900720c */ /* 0x000fe20003f85270 */
[----:B------:R0:W2:Y:S01]  /*0ae0*/  SHFL.IDX PT, R14, R7, RZ, 0x1f ;  /* 0x00001fff070e7589 */ /* 0x0000a200000e0000 */
[----:B------:R-:W-:-:S02]  /*0af0*/  ISETP.EQ.OR P1, PT, R5, RZ, !P1 ;  /* 0x000000ff0500720c */ /* 0x000fc40004f22670 */
[----:B------:R-:W-:Y:S02]  /*0b00*/  ISETP.LT.U32.AND P0, PT, R56, 0x2, !P0 ;  /* 0x000000023800780c */ /* 0x000fe40004701070 */
[----:B------:R-:W-:Y:S02]  /*0b10*/  ISETP.EQ.OR P4, PT, R20, RZ, !P4 ;  /* 0x000000ff1400720c */ /* 0x000fe40006782670 */
[----:B------:R-:W-:Y:S02]  /*0b20*/  ISETP.EQ.AND P1, PT, R10, RZ, P1 ;  /* 0x000000ff0a00720c */ /* 0x000fe40000f22270 */
[----:B------:R-:W-:Y:S02]  /*0b30*/  PLOP3.LUT P0, PT, P0, P4, PT, 0x80, 0x0 ;  /* 0x000000000000781c */ /* 0x000fe40000709070 */
[----:B------:R-:W-:Y:S02]  /*0b40*/  SEL R16, RZ, 0x1, !P1 ;  /* 0x00000001ff107807 */ /* 0x000fe40004800000 */
[----:B------:R-:W-:Y:S01]  /*0b50*/  P2R R67, PR, RZ, 0x1 ;  /* 0x00000001ff437803 */ /* 0x000fe20000000000 */
[----:B------:R0:W3:Y:S01]  /*0b60*/  @!UP1 SYNCS.EXCH.64 URZ, [UR8+0x1f8], UR4 ;  /* 0x0001f804083f95b2 */ /* 0x0000e20008000100 */
[----:B------:R-:W-:Y:S01]  /*0b70*/  NOP ;  /* 0x0000000000007918 */ /* 0x000fe20000000000 */
[----:B------:R-:W-:Y:S01]  /*0b80*/  SEL R16, R16, 0x2, P5 ;  /* 0x0000000210107807 */ /* 0x000fe20002800000 */
[----:B------:R0:W4:Y:S01]  /*0b90*/  @!UP2 SYNCS.EXCH.64 URZ, [UR9+0x1d0], UR6 ;  /* 0x0001d006093fa5b2 */ /* 0x0001220008000100 */
[----:B------:R0:W0:Y:S01]  /*0ba0*/  @!UP3 SYNCS.EXCH.64 URZ, [UR9+0x1d8], UR6 ;  /* 0x0001d806093fb5b2 */ /* 0x0000220008000100 */
[----:B------:R0:W0:Y:S01]  /*0bb0*/  @!UP4 SYNCS.EXCH.64 URZ, [UR9+0x1e0], UR6 ;  /* 0x0001e006093fc5b2 */ /* 0x0000220008000100 */
[----:B------:R0:W0:Y:S01]  /*0bc0*/  @!UP5 SYNCS.EXCH.64 URZ, [UR9+0x1e8], UR6 ;  /* 0x0001e806093fd5b2 */ /* 0x0000220008000100 */
[----:B------:R-:W-:Y:S01]  /*0bd0*/  NOP ;  /* 0x0000000000007918 */ /* 0x000fe20000000000 */
[----:B-1----:R-:W-:Y:S05]  /*0be0*/  @!P3 BRA `(.L_x_4) ;  /* 0x000000000008b947 */ /* 0x002fea0003800000 */
[----:B0--34-:R-:W-:Y:S01]  /*0bf0*/  UCGABAR_ARV ;  /* 0x00000000000079c7 */ /* 0x019fe20008000000 */
[----:B------:R-:W-:Y:S05]  /*0c00*/  BRA `(.L_x_5) ;  /* 0x0000000000047947 */ /* 0x000fea0003800000 */
.L_x_4:
[----:B0--34-:R-:W-:Y:S01]  /*0c10*/  NOP ;  /* 0x0000000000007918 */ /* 0x019fe20000000000 */
.L_x_5:
[----:B------:R-:W-:Y:S01]  /*0c20*/  ULDC.64 UR4, c[0x0][0x598] ;  /* 0x0001660000047ab9 */ /* 0x000fe20000000a00 */
[----:B------:R-:W-:Y:S01]  /*0c30*/  ULDC.64 UR36, c[0x0][0x208] ;  /* 0x0000820000247ab9 */ /* 0x000fe20000000a00 */
[----:B------:R-:W-:-:S04]  /*0c40*/  ISETP.NE.U32.AND P0, PT, RZ, UR4, PT ;  /* 0x00000004ff007c0c */ /* 0x000fc8000bf05070 */
[----:B------:R-:W-:-:S13]  /*0c50*/  ISETP.NE.AND.EX P0, PT, RZ, UR5, PT, P0 ;  /* 0x00000005ff007c0c */ /* 0x000fda000bf05300 */
[----:B------:R-:W-:Y:S05]  /*0c60*/  @!P0 BRA `(.L_x_6) ;  /* 0x00000000001c8947 */ /* 0x000fea0003800000 */
[----:B------:R-:W0:Y:S02]  /*0c70*/  LDC.64 R8, c[0x0][0x598] ;  /* 0x00016600ff087b82 */ /* 0x000e240000000a00 */
[----:B0-----:R-:W3:Y:S02]  /*0c80*/  LDG.E.64 R8, desc[UR36][R8.64] ;  /* 0x0000002408087981 */ /* 0x001ee4000c1e1b00 */
[----:B---3--:R-:W-:-:S04]  /*0c90*/  ISETP.NE.U32.AND P0, PT, R8, RZ, PT ;  /* 0x000000ff0800720c */ /* 0x008fc80003f05070 */
[----:B------:R-:W-:-:S13]  /*0ca0*/  ISETP.NE.AND.EX P0, PT, R9, RZ, PT, P0 ;  /* 0x000000ff0900720c */ /* 0x000fda0003f05300 */
[----:B------:R-:W-:Y:S05]  /*0cb0*/  @!P0 BRA `(.L_x_6) ;  /* 0x0000000000088947 */ /* 0x000fea0003800000 */
[----:B------:R0:W5:Y:S01]  /*0cc0*/  LD.E R57, desc[UR36][R8.64] ;  /* 0x0000002408397980 */ /* 0x000162000c101900 */
[----:B------:R-:W-:Y:S05]  /*0cd0*/  BRA `(.L_x_7) ;  /* 0x0000000000247947 */ /* 0x000fea0003800000 */
.L_x_6:
[----:B------:R-:W-:Y:S02]  /*0ce0*/  ULDC.64 UR4, c[0x0][0x588] ;  /* 0x0001620000047ab9 */ /* 0x000fe40000000a00 */
[----:B------:R-:W-:-:S04]  /*0cf0*/  ISETP.NE.U32.AND P0, PT, RZ, UR4, PT ;  /* 0x00000004ff007c0c */ /* 0x000fc8000bf05070 */
[----:B------:R-:W-:-:S13]  /*0d00*/  ISETP.NE.AND.EX P0, PT, RZ, UR5, PT, P0 ;  /* 0x00000005ff007c0c */ /* 0x000fda000bf05300 */
[----:B------:R-:W-:Y:S05]  /*0d10*/  @!P0 BRA `(.L_x_8) ;  /* 0x00000000000c8947 */ /* 0x000fea0003800000 */
[----:B------:R-:W0:Y:S02]  /*0d20*/  LDC.64 R8, c[0x0][0x588] ;  /* 0x00016200ff087b82 */ /* 0x000e240000000a00 */
[----:B0-----:R1:W5:Y:S01]  /*0d30*/  LDG.E R57, desc[UR36][R8.64] ;  /* 0x0000002408397981 */ /* 0x001362000c1e1900 */
[----:B------:R-:W-:Y:S05]  /*0d40*/  BRA `(.L_x_7) ;  /* 0x0000000000087947 */ /* 0x000fea0003800000 */
.L_x_8:
[----:B------:R-:W-:Y:S02]  /*0d50*/  ULDC UR4, c[0x0][0x580] ;  /* 0x0001600000047ab9 */ /* 0x000fe40000000800 */
[----:B------:R-:W-:-:S07]  /*0d60*/  IMAD.U32 R57, RZ, RZ, UR4 ;  /* 0x00000004ff397e24 */ /* 0x000fce000f8e00ff */
.L_x_7:
[----:B------:R-:W-:Y:S02]  /*0d70*/  ULDC.64 UR4, c[0x0][0x5a0] ;  /* 0x0001680000047ab9 */ /* 0x000fe40000000a00 */
[----:B------:R-:W-:-:S04]  /*0d80*/  ISETP.NE.U32.AND P0, PT, RZ, UR4, PT ;  /* 0x00000004ff007c0c */ /* 0x000fc8000bf05070 */
[----:B------:R-:W-:-:S13]  /*0d90*/  ISETP.NE.AND.EX P0, PT, RZ, UR5, PT, P0 ;  /* 0x00000005ff007c0c */ /* 0x000fda000bf05300 */
[----:B------:R-:W-:Y:S05]  /*0da0*/  @!P0 BRA `(.L_x_9) ;  /* 0x00000000001c8947 */ /* 0x000fea0003800000 */
[----:B01----:R-:W0:Y:S02]  /*0db0*/  LDC.64 R8, c[0x0][0x5a0] ;  /* 0x00016800ff087b82 */ /* 0x003e240000000a00 */
[----:B0-----:R-:W3:Y:S02]  /*0dc0*/  LDG.E.64 R8, desc[UR36][R8.64] ;  /* 0x0000002408087981 */ /* 0x001ee4000c1e1b00 */
[----:B---3--:R-:W-:-:S04]  /*0dd0*/  ISETP.NE.U32.AND P0, PT, R8, RZ, PT ;  /* 0x000000ff0800720c */ /* 0x008fc80003f05070 */
[----:B------:R-:W-:-:S13]  /*0de0*/  ISETP.NE.AND.EX P0, PT, R9, RZ, PT, P0 ;  /* 0x000000ff0900720c */ /* 0x000fda0003f05300 */
[----:B------:R-:W-:Y:S05]  /*0df0*/  @!P0 BRA `(.L_x_9) ;  /* 0x0000000000088947 */ /* 0x000fea0003800000 */
[----:B------:R0:W5:Y:S01]  /*0e00*/  LD.E R58, desc[UR36][R8.64] ;  /* 0x00000024083a7980 */ /* 0x000162000c101900 */
[----:B------:R-:W-:Y:S05]  /*0e10*/  BRA `(.L_x_10) ;  /* 0x0000000000247947 */ /* 0x000fea0003800000 */
.L_x_9:
[----:B------:R-:W-:Y:S02]  /*0e20*/  ULDC.64 UR4, c[0x0][0x590] ;  /* 0x0001640000047ab9 */ /* 0x000fe40000000a00 */
[----:B------:R-:W-:-:S04]  /*0e30*/  ISETP.NE.U32.AND P0, PT, RZ, UR4, PT ;  /* 0x00000004ff007c0c */ /* 0x000fc8000bf05070 */
[----:B------:R-:W-:-:S13]  /*0e40*/  ISETP.NE.AND.EX P0, PT, RZ, UR5, PT, P0 ;  /* 0x00000005ff007c0c */ /* 0x000fda000bf05300 */
[----:B------:R-:W-:Y:S05]  /*0e50*/  @!P0 BRA `(.L_x_11) ;  /* 0x00000000000c8947 */ /* 0x000fea0003800000 */
[----:B------:R-:W3:Y:S02]  /*0e60*/  LDC.64 R58, c[0x0][0x590] ;  /* 0x00016400ff3a7b82 */ /* 0x000ee40000000a00 */
[----:B---3--:R3:W5:Y:S01]  /*0e70*/  LDG.E R58, desc[UR36][R58.64] ;  /* 0x000000243a3a7981 */ /* 0x008762000c1e1900 */
[----:B------:R-:W-:Y:S05]  /*0e80*/  BRA `(.L_x_10) ;  /* 0x0000000000087947 */ /* 0x000fea0003800000 */
.L_x_11:
[----:B------:R-:W-:Y:S02]  /*0e90*/  ULDC UR4, c[0x0][0x584] ;  /* 0x0001610000047ab9 */ /* 0x000fe40000000800 */
[----:B------:R-:W-:-:S07]  /*0ea0*/  IMAD.U32 R58, RZ, RZ, UR4 ;  /* 0x00000004ff3a7e24 */ /* 0x000fce000f8e00ff */
.L_x_10:
[----:B------:R-:W4:Y:S01]  /*0eb0*/  LDC R2, c[0x0][0x65c] ;  /* 0x00019700ff027b82 */ /* 0x000f220000000800 */
[----:B------:R-:W-:Y:S01]  /*0ec0*/  ULDC UR6, c[0x0][0x28c] ;  /* 0x0000a30000067ab9 */ /* 0x000fe20000000800 */
[----:B------:R-:W-:Y:S01]  /*0ed0*/  ISETP.NE.AND P0, PT, R10, 0x2, PT ;  /* 0x000000020a00780c */ /* 0x000fe20003f05270 */
[----:B------:R-:W-:Y:S01]  /*0ee0*/  UIADD3 UR6, UR6, 0x1f, URZ ;  /* 0x0000001f06067890 */ /* 0x000fe2000fffe03f */
[----:B01----:R-:W-:Y:S01]  /*0ef0*/  IMAD.U32 R8, RZ, RZ, UR12 ;  /* 0x0000000cff087e24 */ /* 0x003fe2000f8e00ff */
[----:B------:R-:W-:Y:S01]  /*0f00*/  UMOV UR39, URZ ;  /* 0x0000003f00277c82 */ /* 0x000fe20008000000 */
[----:B------:R-:W-:Y:S01]  /*0f10*/  IMAD.MOV.U32 R9, RZ, RZ, RZ ;  /* 0x000000ffff097224 */ /* 0x000fe200078e00ff */
[----:B------:R-:W-:Y:S01]  /*0f20*/  USHF.R.S32.HI UR7, URZ, 0x1f, UR6 ;  /* 0x0000001f3f077899 */ /* 0x000fe20008011406 */
[----:B------:R-:W-:Y:S01]  /*0f30*/  UMOV UR38, URZ ;  /* 0x0000003f00267c82 */ /* 0x000fe20008000000 */
[----:B------:R-:W-:Y:S02]  /*0f40*/  ULDC.64 UR8, c[0x0][0x650] ;  /* 0x0001940000087ab9 */ /* 0x000fe40000000a00 */
[----:B------:R-:W-:-:S04]  /*0f50*/  ULEA.HI UR7, UR7, UR6, URZ, 0x5 ;  /* 0x0000000607077291 */ /* 0x000fc8000f8f283f */
[----:B------:R-:W-:Y:S01]  /*0f60*/  USHF.R.S32.HI UR40, URZ, 0x5, UR7 ;  /* 0x000000053f287899 */ /* 0x000fe20008011407 */
[----:B----4-:R-:W-:-:S13]  /*0f70*/  ISETP.NE.AND P1, PT, R2, 0x1, PT ;  /* 0x000000010200780c */ /* 0x010fda0003f25270 */
[----:B------:R-:W0:Y:S01]  /*0f80*/  @P1 LDC R19, c[0x0][0x10] ;  /* 0x00000400ff131b82 */ /* 0x000e220000000800 */
[----:B------:R-:W-:Y:S02]  /*0f90*/  @P1 IMAD.MOV.U32 R7, RZ, RZ, RZ ;  /* 0x000000ffff071224 */ /* 0x000fe400078e00ff */
[----:B------:R-:W-:-:S05]  /*0fa0*/  @P1 IMAD.MOV.U32 R17, RZ, RZ, RZ ;  /* 0x000000ffff111224 */ /* 0x000fca00078e00ff */
[----:B------:R-:W1:Y:S01]  /*0fb0*/  @!P1 LDC R11, c[0x0][0xc] ;  /* 0x00000300ff0b9b82 */ /* 0x000e620000000800 */
[----:B------:R-:W-:Y:S01]  /*0fc0*/  ULDC UR4, c[0x0][0xc] ;  /* 0x0000030000047ab9 */ /* 0x000fe20000000800 */
[----:B------:R-:W-:Y:S02]  /*0fd0*/  ULDC UR5, c[0x0][0x10] ;  /* 0x0000040000057ab9 */ /* 0x000fe40000000800 */
[----:B------:R-:W-:-:S04]  /*0fe0*/  UIMAD.WIDE.U32 UR4, UR4, UR5, URZ ;  /* 0x00000005040472a5 */ /* 0x000fc8000f8e003f */
[----:B------:R-:W4:Y:S01]  /*0ff0*/  LDC R2, c[0x0][0x14] ;  /* 0x00000500ff027b82 */ /* 0x000f220000000800 */
[----:B0-----:R-:W-:-:S04]  /*1000*/  @P1 IMAD.WIDE.U32 R18, R19, UR12, R6 ;  /* 0x0000000c13121c25 */ /* 0x001fc8000f8e0006 */
[----:B------:R-:W-:Y:S02]  /*1010*/  @P1 IMAD.IADD R17, R19, 0x1, R17 ;  /* 0x0000000113111824 */ /* 0x000fe400078e0211 */
[----:B-1----:R-:W-:-:S04]  /*1020*/  @!P1 IMAD.WIDE.U32 R8, R6, R11, R8 ;  /* 0x0000000b06089225 */ /* 0x002fc800078e0008 */
[----:B------:R-:W-:Y:S02]  /*1030*/  @!P1 IMAD.MOV.U32 R18, RZ, RZ, R8 ;  /* 0x000000ffff129224 */ /* 0x000fe400078e0008 */
[----:B------:R-:W-:Y:S02]  /*1040*/  @!P1 IMAD.MOV.U32 R17, RZ, RZ, R9 ;  /* 0x000000ffff119224 */ /* 0x000fe400078e0009 */
[----:B----4-:R-:W-:-:S04]  /*1050*/  IMAD.WIDE.U32 R12, R2, UR4, RZ ;  /* 0x00000004020c7c25 */ /* 0x010fc8000f8e00ff */
[----:B------:R-:W-:Y:S01]  /*1060*/  IMAD R23, R2, UR5, RZ ;  /* 0x0000000502177c24 */ /* 0x000fe2000f8e02ff */
[----:B------:R0:W-:Y:S03]  /*1070*/  STL.64 [R1], R12 ;  /* 0x0000000c01007387 */ /* 0x0001e60000100a00 */
[----:B------:R-:W-:Y:S01]  /*1080*/  IMAD.IADD R23, R13, 0x1, R23 ;  /* 0x000000010d177824 */ /* 0x000fe200078e0217 */
[----:B------:R-:W-:Y:S06]  /*1090*/  @P0 BRA `(.L_x_12) ;  /* 0x0000000000200947 */ /* 0x000fec0003800000 */
[----:B------:R-:W-:Y:S01]  /*10a0*/  UISETP.GE.U32.AND UP0, UPT, UR40, 0x1c, UPT ;  /* 0x0000001c2800788c */ /* 0x000fe2000bf06070 */
[----:B------:R-:W-:Y:S01]  /*10b0*/  IADD3 R18, P0, R18, R12, RZ ;  /* 0x0000000c12127210 */ /* 0x000fe20007f1e0ff */
[----:B------:R-:W-:Y:S01]  /*10c0*/  USHF.R.U32.HI UR4, URZ, 0x2, UR40 ;  /* 0x000000023f047899 */ /* 0x000fe20008011628 */
[----:B------:R-:W-:-:S03]  /*10d0*/  UMOV UR38, URZ ;  /* 0x0000003f00267c82 */ /* 0x000fc60008000000 */
[----:B------:R-:W-:Y:S01]  /*10e0*/  UIMAD.WIDE.U32 UR4, UR4, 0x24924925, URZ ;  /* 0x24924925040478a5 */ /* 0x000fe2000f8e003f */
[----:B------:R-:W-:-:S03]  /*10f0*/  IMAD.X R17, R23, 0x1, R17, P0 ;  /* 0x0000000117117824 */ /* 0x000fc600000e0611 */
[----:B------:R-:W-:Y:S02]  /*1100*/  UIMAD UR39, UR5, -0x1c, UR40 ;  /* 0xffffffe4052778a4 */ /* 0x000fe4000f8e0228 */
[----:B------:R-:W-:-:S12]  /*1110*/  @UP0 ULOP3.LUT UR38, UR5, 0x1, URZ, 0xc0, !UPT ;  /* 0x0000000105260892 */ /* 0x000fd8000f8ec03f */
.L_x_12:
[----:B------:R-:W-:Y:S01]  /*1120*/  ISETP.GE.U32.AND P0, PT, R18, UR8, PT ;  /* 0x0000000812007c0c */ /* 0x000fe2000bf06070 */
[----:B------:R-:W-:Y:S01]  /*1130*/  IMAD.MOV.U32 R19, RZ, RZ, -0x1 ;  /* 0xffffffffff137424 */ /* 0x000fe200078e00ff */
[----:B------:R-:W-:Y:S01]  /*1140*/  PRMT R8, RZ, 0x7610, R8 ;  /* 0x00007610ff087816 */ /* 0x000fe20000000008 */
[----:B------:R-:W-:Y:S01]  /*1150*/  IMAD.MOV.U32 R22, RZ, RZ, -0x1 ;  /* 0xffffffffff167424 */ /* 0x000fe200078e00ff */
[----:B------:R-:W-:Y:S01]  /*1160*/  ISETP.GE.U32.AND.EX P0, PT, R17, UR9, PT, P0 ;  /* 0x0000000911007c0c */ /* 0x000fe2000bf06100 */
[----:B------:R-:W-:-:S12]  /*1170*/  IMAD.MOV.U32 R2, RZ, RZ, -0x1 ;  /* 0xffffffffff027424 */ /* 0x000fd800078e00ff */
[----:B------:R-:W-:Y:S05]  /*1180*/  @P0 BRA `(.L_x_13) ;  /* 0x00000004002c0947 */ /* 0x000fea0003800000 */
[----:B------:R-:W1:Y:S01]  /*1190*/  LDC.64 R26, c[0x0][0x628] ;  /* 0x00018a00ff1a7b82 */ /* 0x000e620000000a00 */
[----:B------:R-:W-:Y:S02]  /*11a0*/  IMAD.MOV.U32 R8, RZ, RZ, R18 ;  /* 0x000000ffff087224 */ /* 0x000fe400078e0012 */
[----:B------:R-:W-:-:S05]  /*11b0*/  IMAD.MOV.U32 R9, RZ, RZ, R17 ;  /* 0x000000ffff097224 */ /* 0x000fca00078e0011 */
[----:B------:R-:W4:Y:S08]  /*11c0*/  LDC R2, c[0x0][0x630] ;  /* 0x00018c00ff027b82 */ /* 0x000f300000000800 */
[----:B------:R-:W0:Y:S01]  /*11d0*/  LDC.64 R28, c[0x0][0x620] ;  /* 0x00018800ff1c7b82 */ /* 0x000e220000000a00 */
[----:B-1----:R-:W-:-:S04]  /*11e0*/  ISETP.NE.U32.AND P0, PT, R26, RZ, PT ;  /* 0x000000ff1a00720c */ /* 0x002fc80003f05070 */
[----:B------:R-:W-:-:S13]  /*11f0*/  ISETP.NE.AND.EX P0, PT, R27, RZ, PT, P0 ;  /* 0x000000ff1b00720c */ /* 0x000fda0003f05300 */
[----:B0---4-:R-:W-:Y:S05]  /*1200*/  @!P0 BRA `(.L_x_14) ;  /* 0x0000000000288947 */ /* 0x011fea0003800000 */
[----:B------:R-:W0:Y:S02]  /*1210*/  LDC R13, c[0x0][0x634] ;  /* 0x00018d00ff0d7b82 */ /* 0x000e240000000800 */
[----:B0-----:R-:W-:-:S05]  /*1220*/  IADD3 R13, P0, R18, R13, RZ ;  /* 0x0000000d120d7210 */ /* 0x001fca0007f1e0ff */
[----:B------:R-:W-:-:S04]  /*1230*/  IMAD.X R15, RZ, RZ, R17, P0 ;  /* 0x000000ffff0f7224 */ /* 0x000fc800000e0611 */
[----:B------:R-:W-:-:S04]  /*1240*/  IMAD.WIDE.U32 R8, R15, R26, RZ ;  /* 0x0000001a0f087225 */ /* 0x000fc800078e00ff */
[----:B------:R-:W-:-:S04]  /*1250*/  IMAD.WIDE.U32 R10, P0, R13, R27, R8 ;  /* 0x0000001b0d0a7225 */ /* 0x000fc80007800008 */
[----:B------:R-:W-:-:S04]  /*1260*/  IMAD.WIDE.U32 R8, R13, R26, RZ ;  /* 0x0000001a0d087225 */ /* 0x000fc800078e00ff */
[----:B------:R-:W-:Y:S01]  /*1270*/  IMAD.X R13, RZ, RZ, RZ, P0 ;  /* 0x000000ffff0d7224 */ /* 0x000fe200000e06ff */
[----:B------:R-:W-:Y:S01]  /*1280*/  IADD3 RZ, P0, R9, R10, RZ ;  /* 0x0000000a09ff7210 */ /* 0x000fe20007f1e0ff */
[----:B------:R-:W-:-:S04]  /*1290*/  IMAD.MOV.U32 R12, RZ, RZ, R11 ;  /* 0x000000ffff0c7224 */ /* 0x000fc800078e000b */
[----:B------:R-:W-:-:S08]  /*12a0*/  IMAD.WIDE.U32.X R8, R15, R27, R12, P0 ;  /* 0x0000001b0f087225 */ /* 0x000fd000000e040c */
.L_x_14:
[----:B------:R-:W0:Y:S01]  /*12b0*/  LDC.64 R32, c[0x0][0x640] ;  /* 0x00019000ff207b82 */ /* 0x000e220000000a00 */
[-C--:B------:R-:W-:Y:S01]  /*12c0*/  SHF.R.U64 R30, R8, R2.reuse, R9 ;  /* 0x00000002081e7219 */ /* 0x080fe20000001209 */
[----:B------:R-:W-:Y:S01]  /*12d0*/  IMAD.MOV.U32 R19, RZ, RZ, R17 ;  /* 0x000000ffff137224 */ /* 0x000fe200078e0011 */
[----:B------:R-:W-:Y:S02]  /*12e0*/  SHF.R.U32.HI R2, RZ, R2, R9 ;  /* 0x00000002ff027219 */ /* 0x000fe40000011609 */
[----:B------:R-:W-:-:S03]  /*12f0*/  IADD3 R11, P0, RZ, -R30, RZ ;  /* 0x8000001eff0b7210 */ /* 0x000fc60007f1e0ff */
[----:B------:R-:W1:Y:S02]  /*1300*/  LDC R10, c[0x0][0x618] ;  /* 0x00018600ff0a7b82 */ /* 0x000e640000000800 */
[----:B------:R-:W-:-:S04]  /*1310*/  IMAD.X R9, RZ, RZ, ~R2, P0 ;  /* 0x000000ffff097224 */ /* 0x000fc800000e0e02 */
[-C--:B------:R-:W-:Y:S02]  /*1320*/  IMAD R2, R9, R28.reuse, RZ ;  /* 0x0000001c09027224 */ /* 0x080fe400078e02ff */
[----:B------:R-:W4:Y:S01]  /*1330*/  LDC R13, c[0x0][0x608] ;  /* 0x00018200ff0d7b82 */ /* 0x000f220000000800 */
[----:B------:R-:W-:-:S04]  /*1340*/  IMAD.WIDE.U32 R8, R11, R28, R18 ;  /* 0x0000001c0b087225 */ /* 0x000fc800078e0012 */
[----:B------:R-:W-:Y:S02]  /*1350*/  IMAD R11, R11, R29, R2 ;  /* 0x0000001d0b0b7224 */ /* 0x000fe400078e0202 */
[----:B------:R-:W-:Y:S01]  /*1360*/  IMAD.MOV.U32 R2, RZ, RZ, -0x1 ;  /* 0xffffffffff027424 */ /* 0x000fe200078e00ff */
[----:B------:R-:W2:Y:S01]  /*1370*/  LDC R31, c[0x0][0x658] ;  /* 0x00019600ff1f7b82 */ /* 0x000ea20000000800 */
[----:B------:R-:W-:Y:S01]  /*1380*/  IMAD.IADD R9, R9, 0x1, R11 ;  /* 0x0000000109097824 */ /* 0x000fe200078e020b */
[----:B0-----:R-:W-:Y:S01]  /*1390*/  ISETP.NE.U32.AND P0, PT, R32, RZ, PT ;  /* 0x000000ff2000720c */ /* 0x001fe20003f05070 */
[----:B------:R-:W-:-:S03]  /*13a0*/  IMAD.MOV.U32 R28, RZ, RZ, 0x1 ;  /* 0x00000001ff1c7424 */ /* 0x000fc600078e00ff */
[----:B------:R-:W-:Y:S02]  /*13b0*/  ISETP.NE.AND.EX P0, PT, R33, RZ, PT, P0 ;  /* 0x000000ff2100720c */ /* 0x000fe40003f05300 */
[----:B------:R-:W0:Y:S01]  /*13c0*/  LDC R27, c[0x0][0x600] ;  /* 0x00018000ff1b7b82 */ /* 0x000e220000000800 */
[-CC-:B-1----:R-:W-:Y:S02]  /*13d0*/  SHF.R.U64 R25, R8, R10.reuse, R9.reuse ;  /* 0x0000000a08197219 */ /* 0x182fe40000001209 */
[----:B------:R-:W-:-:S05]  /*13e0*/  SHF.R.U32.HI R8, RZ, R10, R9 ;  /* 0x0000000aff087219 */ /* 0x000fca0000011609 */
[----:B------:R-:W1:Y:S01]  /*13f0*/  LDC R22, c[0x0][0x648] ;  /* 0x00019200ff167b82 */ /* 0x000e620000000800 */
[-CC-:B----4-:R-:W-:Y:S02]  /*1400*/  SHF.R.U64 R34, R25, R13.reuse, R8.reuse ;  /* 0x0000000d19227219 */ /* 0x190fe40000001208 */
[----:B------:R-:W-:-:S05]  /*1410*/  SHF.R.U32.HI R8, RZ, R13, R8 ;  /* 0x0000000dff087219 */ /* 0x000fca0000011608 */
[----:B------:R-:W4:Y:S01]  /*1420*/  LDC R26, c[0x0][0x638] ;  /* 0x00018e00ff1a7b82 */ /* 0x000f220000000800 */
[-CC-:B--2---:R-:W-:Y:S02]  /*1430*/  SHF.R.U64 R36, R34, R31.reuse, R8.reuse ;  /* 0x0000001f22247219 */ /* 0x184fe40000001208 */
[-C--:B------:R-:W-:Y:S02]  /*1440*/  SHF.L.U32 R2, R2, R31.reuse, RZ ;  /* 0x0000001f02027219 */ /* 0x080fe400000006ff */
[----:B------:R-:W-:Y:S01]  /*1450*/  SHF.R.U32.HI R9, RZ, R31, R8 ;  /* 0x0000001fff097219 */ /* 0x000fe20000011608 */
[----:B------:R-:W-:Y:S01]  /*1460*/  IMAD.MOV.U32 R8, RZ, RZ, R36 ;  /* 0x000000ffff087224 */ /* 0x000fe200078e0024 */
[----:B------:R-:W-:Y:S01]  /*1470*/  LOP3.LUT R15, RZ, R2, RZ, 0x33, !PT ;  /* 0x00000002ff0f7212 */ /* 0x000fe200078e33ff */
[----:B------:R-:W2:Y:S01]  /*1480*/  LDC R29, c[0x0][0x610] ;  /* 0x00018400ff1d7b82 */ /* 0x000ea20000000800 */
[----:B------:R-:W-:Y:S05]  /*1490*/  @!P0 BRA `(.L_x_15) ;  /* 0x0000000000288947 */ /* 0x000fea0003800000 */
[----:B------:R-:W3:Y:S02]  /*14a0*/  LDC R13, c[0x0][0x64c] ;  /* 0x00019300ff0d7b82 */ /* 0x000ee40000000800 */
[----:B---3--:R-:W-:-:S05]  /*14b0*/  IADD3 R13, P0, R36, R13, RZ ;  /* 0x0000000d240d7210 */ /* 0x008fca0007f1e0ff */
        /* <DEDUP_REMOVED lines=8> */
.L_x_15:
[----:B-1----:R-:W-:Y:S01]  /*1540*/  SHF.R.U64 R7, R8, R22, R9 ;  /* 0x0000001608077219 */ /* 0x002fe20000001209 */
[----:B0-----:R-:W-:Y:S01]  /*1550*/  VIADD R8, R27, 0xffffffff ;  /* 0xffffffff1b087836 */ /* 0x001fe20000000000 */
[----:B------:R-:W-:Y:S01]  /*1560*/  SHF.L.U32 R2, R28, R31, RZ ;  /* 0x0000001f1c027219 */ /* 0x000fe200000006ff */
[----:B------:R-:W-:Y:S01]  /*1570*/  @P1 IMAD R20, R21, R24, R6 ;  /* 0x0000001815141224 */ /* 0x000fe200078e0206 */
[----:B------:R-:W-:Y:S01]  /*1580*/  LOP3.LUT R15, R34, R15, RZ, 0xc0, !PT ;  /* 0x0000000f220f7212 */ /* 0x000fe200078ec0ff */
[----:B------:R-:W-:Y:S01]  /*1590*/  IMAD.MOV R9, RZ, RZ, -R7 ;  /* 0x000000ffff097224 */ /* 0x000fe200078e0a07 */
[----:B------:R-:W-:Y:S01]  /*15a0*/  LOP3.LUT R8, R25, R8, RZ, 0xc0, !PT ;  /* 0x0000000819087212 */ /* 0x000fe200078ec0ff */
[----:B------:R-:W-:Y:S02]  /*15b0*/  IMAD.MOV.U32 R6, RZ, RZ, 0x1 ;  /* 0x00000001ff067424 */ /* 0x000fe400078e00ff */
[----:B------:R-:W-:Y:S02]  /*15c0*/  IMAD R15, R2, R7, R15 ;  /* 0x00000007020f7224 */ /* 0x000fe400078e020f */
[----:B----4-:R-:W-:-:S02]  /*15d0*/  IMAD R2, R9, R26, R36 ;  /* 0x0000001a09027224 */ /* 0x010fc400078e0224 */
[----:B--2---:R-:W-:Y:S02]  /*15e0*/  IMAD R19, R15, R29, R20 ;  /* 0x0000001d0f137224 */ /* 0x004fe400078e0214 */
[--C-:B------:R-:W-:Y:S01]  /*15f0*/  IMAD R2, R2, R27, R8.reuse ;  /* 0x0000001b02027224 */ /* 0x100fe200078e0208 */
[----:B------:R-:W-:-:S04]  /*1600*/  PRMT R8, R6, 0x7610, R8 ;  /* 0x0000761006087816 */ /* 0x000fc80000000008 */
[----:B------:R-:W-:Y:S02]  /*1610*/  SEL R22, R2, R19, !P1 ;  /* 0x0000001302167207 */ /* 0x000fe40004800000 */
[----:B------:R-:W-:Y:S01]  /*1620*/  SEL R19, R19, R2, !P1 ;  /* 0x0000000213137207 */ /* 0x000fe20004800000 */
[----:B------:R-:W-:-:S07]  /*1630*/  IMAD.MOV.U32 R2, RZ, RZ, R30 ;  /* 0x000000ffff027224 */ /* 0x000fce00078e001e */
.L_x_13:
[----:B------:R-:W-:Y:S05]  /*1640*/  @!P3 BRA `(.L_x_16) ;  /* 0x00000000000cb947 */ /* 0x000fea0003800000 */
[----:B------:R-:W-:Y:S01]  /*1650*/  UCGABAR_WAIT ;  /* 0x0000000000007dc7 */ /* 0x000fe20008000000 */
[----:B------:R-:W-:Y:S01]  /*1660*/  CCTL.IVALL ;  /* 0x00000000ff00798f */ /* 0x000fe20002000000 */
[----:B------:R-:W-:Y:S05]  /*1670*/  BRA `(.L_x_17) ;  /* 0x0000000000047947 */ /* 0x000fea0003800000 */
.L_x_16:
[----:B------:R-:W-:Y:S06]  /*1680*/  BAR.SYNC.DEFER_BLOCKING 0x0 ;  /* 0x0000000000007b1d */ /* 0x000fec0000010000 */
.L_x_17:
[----:B------:R-:W-:Y:S05]  /*1690*/  @!P2 BRA `(.L_x_18) ;  /* 0x000000340084a947 */ /* 0x000fea0003800000 */
[----:B------:R-:W-:-:S13]  /*16a0*/  ISETP.GT.U32.AND P0, PT, R35, 0x1, PT ;  /* 0x000000012300780c */ /* 0x000fda0003f04070 */
[----:B------:R-:W-:Y:S05]  /*16b0*/  @P0 EXIT ;  /* 0x000000000000094d */ /* 0x000fea0003800000 */
.L_x_19:
[----:B------:R-:W-:-:S08]  /*16c0*/  NOP ;  /* 0x0000000000007918 */ /* 0x000fd00000000000 */
[----:B------:R-:W1:Y:S02]  /*16d0*/  USETMAXREG.TRY_ALLOC.CTAPOOL UP0, 0xe8 ;  /* 0x000000e8000079c8 */ /* 0x000e640008000600 */
[----:B-1----:R-:W-:-:S13]  /*16e0*/  PLOP3.LUT P0, PT, PT, PT, UP0, 0x80, 0x0 ;  /* 0x000000000000781c */ /* 0x002fda0003f0f008 */
[----:B------:R-:W-:Y:S05]  /*16f0*/  @!P0 BRA `(.L_x_19) ;  /* 0xfffffffc00f08947 */ /* 0x000fea000383ffff */
[----:B------:R-:W-:-:S13]  /*1700*/  LOP3.LUT P0, RZ, R8, 0xff, RZ, 0xc0, !PT ;  /* 0x000000ff08ff7812 */ /* 0x000fda000780c0ff */
[----:B------:R-:W-:Y:S05]  /*1710*/  @!P0 EXIT ;  /* 0x000000000000894d */ /* 0x000fea0003800000 */
[----:B------:R-:W1:Y:S01]  /*1720*/  S2UR UR4, SR_CgaCtaId ;  /* 0x00000000000479c3 */ /* 0x000e620000008800 */
[----:B--2---:R-:W-:Y:S01]  /*1730*/  VIADD R14, R14, 0xffffffff ;  /* 0xffffffff0e0e7836 */ /* 0x004fe20000000000 */
[CC--:B------:R-:W-:Y:S01]  /*1740*/  LEA.HI R4, R0.reuse, R3.reuse, RZ, 0x2 ;  /* 0x0000000300047211 */ /* 0x0c0fe200078f10ff */
[----:B------:R-:W-:Y:S01]  /*1750*/  UMOV UR41, 0x400 ;  /* 0x0000040000297882 */ /* 0x000fe20000000000 */
[----:B------:R-:W-:Y:S01]  /*1760*/  LEA.HI R0, R0, R3, RZ, 0x5 ;  /* 0x0000000300007211 */ /* 0x000fe200078f28ff */
[----:B------:R-:W-:Y:S01]  /*1770*/  UISETP.LT.AND UP0, UPT, UR40, 0x1, UPT ;  /* 0x000000012800788c */ /* 0x000fe2000bf01270 */
[----:B------:R-:W-:Y:S01]  /*1780*/  R2UR UR42, R14 ;  /* 0x000000000e2a72ca */ /* 0x000fe200000e0000 */
[----:B------:R-:W-:Y:S01]  /*1790*/  ULDC UR6, c[0x0][0x284] ;  /* 0x0000a10000067ab9 */ /* 0x000fe20000000800 */
[--C-:B------:R-:W-:Y:S01]  /*17a0*/  SHF.R.S32.HI R60, RZ, 0x2, R4.reuse ;  /* 0x00000002ff3c7819 */ /* 0x100fe20000011404 */
[----:B------:R-:W-:Y:S01]  /*17b0*/  USEL UR43, UR40, 0x1, UP0 ;  /* 0x00000001282b7887 */ /* 0x000fe20008000000 */
[----:B------:R-:W-:Y:S01]  /*17c0*/  SHF.R.S32.HI R5, RZ, 0x1f, R4 ;  /* 0x0000001fff057819 */ /* 0x000fe20000011404 */
[----:B------:R-:W-:Y:S01]  /*17d0*/  USHF.L.U32 UR46, UR40, 0x1, URZ ;  /* 0x00000001282e7899 */ /* 0x000fe2000800063f */
[----:B------:R-:W-:Y:S01]  /*17e0*/  LOP3.LUT R4, R4, 0xfffffffc, RZ, 0xc0, !PT ;  /* 0xfffffffc04047812 */ /* 0x000fe200078ec0ff */
[----:B------:R-:W-:Y:S01]  /*17f0*/  UIADD3 UR43, -UR43, UR40, URZ ;  /* 0x000000282b2b7290 */ /* 0x000fe2000fffe13f */
[----:B------:R-:W-:-:S02]  /*1800*/  LEA.HI R5, R5, R60, RZ, 0x3 ;  /* 0x0000003c05057211 */ /* 0x000fc400078f18ff */
[----:B------:R-:W-:Y:S01]  /*1810*/  ISETP.NE.AND P0, PT, R14, RZ, PT ;  /* 0x000000ff0e00720c */ /* 0x000fe20003f05270 */
[----:B---3--:R-:W-:Y:S01]  /*1820*/  IMAD.IADD R59, R3, 0x1, -R4 ;  /* 0x00000001033b7824 */ /* 0x008fe200078e0a04 */
[----:B------:R-:W-:Y:S01]  /*1830*/  LOP3.LUT R5, R5, 0xfffffff8, RZ, 0xc0, !PT ;  /* 0xfffffff805057812 */ /* 0x000fe200078ec0ff */
[----:B------:R-:W-:Y:S01]  /*1840*/  USHF.L.U32 UR42, UR42, 0x3, URZ ;  /* 0x000000032a2a7899 */ /* 0x000fe2000800063f */
[----:B------:R-:W-:Y:S02]  /*1850*/  LOP3.LUT R72, R16, 0x1, RZ, 0xfc, !PT ;  /* 0x0000000110487812 */ /* 0x000fe400078efcff */
[----:B------:R-:W-:Y:S01]  /*1860*/  SEL R73, RZ, 0x1, P0 ;  /* 0x00000001ff497807 */ /* 0x000fe20000000000 */
[----:B------:R-:W-:Y:S01]  /*1870*/  IMAD.IADD R60, R60, 0x1, -R5 ;  /* 0x000000013c3c7824 */ /* 0x000fe200078e0a05 */
[----:B-1----:R-:W-:Y:S01]  /*1880*/  ULEA UR41, UR4, UR41, 0x18 ;  /* 0x0000002904297291 */ /* 0x002fe2000f8ec03f */
[----:B------:R-:W-:Y:S01]  /*1890*/  SHF.R.S32.HI R5, RZ, 0x5, R0 ;  /* 0x00000005ff057819 */ /* 0x000fe20000011400 */
[----:B------:R-:W-:-:S02]  /*18a0*/  IMAD.U32 R63, RZ, RZ, UR42 ;  /* 0x0000002aff3f7e24 */ /* 0x000fc4000f8e00ff */
[----:B------:R-:W-:Y:S01]  /*18b0*/  UIADD3 UR47, UR41, 0x1d0, URZ ;  /* 0x000001d0292f7890 */ /* 0x000fe2000fffe03f */
[--C-:B------:R-:W-:Y:S01]  /*18c0*/  SHF.R.S32.HI R61, RZ, 0x1f, R60.reuse ;  /* 0x0000001fff3d7819 */ /* 0x100fe2000001143c */
[----:B------:R-:W-:Y:S01]  /*18d0*/  UIADD3 UR4, UR41, 0x1c300, URZ ;  /* 0x0001c30029047890 */ /* 0x000fe2000fffe03f */
[--C-:B------:R-:W-:Y:S01]  /*18e0*/  IMAD R66, R5, -0x10, -R60.reuse ;  /* 0xfffffff005427824 */ /* 0x100fe200078e0a3c */
[----:B------:R-:W-:Y:S01]  /*18f0*/  UIADD3 UR5, UR41, 0x300, URZ ;  /* 0x0000030029057890 */ /* 0x000fe2000fffe03f */
[----:B------:R-:W-:Y:S01]  /*1900*/  LOP3.LUT R65, R63, 0x8, RZ, 0xc0, !PT ;  /* 0x000000083f417812 */ /* 0x000fe200078ec0ff */
[----:B------:R-:W-:Y:S01]  /*1910*/  USHF.R.U32.HI UR4, URZ, 0x4, UR4 ;  /* 0x000000043f047899 */ /* 0x000fe20008011604 */
[----:B------:R-:W-:Y:S01]  /*1920*/  IMAD.U32 R62, RZ, RZ, UR47 ;  /* 0x0000002fff3e7e24 */ /* 0x000fe2000f8e00ff */
[----:B------:R-:W-:Y:S01]  /*1930*/  USHF.R.U32.HI UR5, URZ, 0x4, UR5 ;  /* 0x000000043f057899 */ /* 0x000fe20008011605 */
[----:B------:R-:W-:Y:S01]  /*1940*/  IMAD.WIDE R60, R5, 0x10, R60 ;  /* 0x00000010053c7825 */ /* 0x000fe200078e023c */
[----:B------:R-:W-:Y:S01]  /*1950*/  ULOP3.LUT UR4, UR4, 0x3fff, URZ, 0xc0, !UPT ;  /* 0x00003fff04047892 */ /* 0x000fe2000f8ec03f */
[----:B------:R-:W-:Y:S01]  /*1960*/  LOP3.LUT R63, R63, 0x8, RZ, 0xc, !PT ;  /* 0x000000083f3f7812 */ /* 0x000fe200078e0cff */
[----:B------:R-:W-:Y:S01]  /*1970*/  ULOP3.LUT UR5, UR5, 0x3fff, URZ, 0xc0, !UPT ;  /* 0x00003fff05057892 */ /* 0x000fe2000f8ec03f */
[----:B------:R-:W-:Y:S01]  /*1980*/  VIADD R64, R62, UR42 ;  /* 0x0000002a3e407c36 */ /* 0x000fe20008000000 */
[----:B------:R-:W-:Y:S01]  /*1990*/  LOP3.LUT R65, R65, 0x18, RZ, 0x3c, !PT ;  /* 0x0000001841417812 */ /* 0x000fe200078e3cff */
[----:B------:R-:W-:Y:S01]  /*19a0*/  VIADD R66, R66, UR6 ;  /* 0x0000000642427c36 */ /* 0x000fe20008000000 */
[----:B------:R-:W-:-:S02]  /*19b0*/  ULOP3.LUT UR44, UR4, 0x10000, URZ, 0xfc, !UPT ;  /* 0x00010000042c7892 */ /* 0x000fc4000f8efc3f */
[----:B------:R-:W-:-:S12]  /*19c0*/  ULOP3.LUT UR45, UR5, 0x10000, URZ, 0xfc, !UPT ;  /* 0x00010000052d7892 */ /* 0x000fd8000f8efc3f */
.L_x_103:
[----:B------:R-:W-:Y:S01]  /*19d0*/  SHF.L.U32 R3, R73, 0x1f, RZ ;  /* 0x0000001f49037819 */ /* 0x000fe200000006ff */
[----:B------:R-:W-:Y:S02]  /*19e0*/  ULDC UR4, c[0x0][0x28c] ;  /* 0x0000a30000047ab9 */ /* 0x000fe40000000800 */
[----:B------:R-:W-:Y:S01]  /*19f0*/  ISETP.LT.AND P1, PT, RZ, UR4, PT ;  /* 0x00000004ff007c0c */ /* 0x000fe2000bf21270 */
[----:B-1----:R-:W1:Y:S02]  /*1a00*/  SYNCS.PHASECHK.TRANS64.TRYWAIT P0, [R62+UR42], R3 ;  /* 0x000000033e0075a7 */ /* 0x002e64000800016a */
[----:B-1-34-:R-:W-:Y:S10]  /*1a10*/  @!P0 BRA `(.L_x_20) ;  /* 0x0000005000188947 */ /* 0x01aff40003800000 */
.L_x_149:
[----:B------:R-:W-:Y:S05]  /*1a20*/  @P1 BRA `(.L_x_21) ;  /* 0x0000000000401947 */ /* 0x000fea0003800000 */
[----:B------:R-:W-:Y:S01]  /*1a30*/  MOV R0, 0x0 ;  /* 0x0000000000007802 */ /* 0x000fe20000000f00 */
[----:B------:R-:W-:Y:S01]  /*1a40*/  ULDC.64 UR4, c[0x4][0x68] ;  /* 0x01001a0000047ab9 */ /* 0x000fe20000000a00 */
[----:B------:R-:W-:Y:S01]  /*1a50*/  ULDC.64 UR6, c[0x4][0x8] ;  /* 0x0100020000067ab9 */ /* 0x000fe20000000a00 */
[----:B------:R-:W-:Y:S01]  /*1a60*/  IMAD.U32 R4, RZ, RZ, UR4 ;  /* 0x00000004ff047e24 */ /* 0x000fe2000f8e00ff */
[----:B------:R2:W3:Y:S01]  /*1a70*/  LDC.64 R14, c[0x4][R0] ;  /* 0x01000000000e7b82 */ /* 0x0004e20000000a00 */
[----:B------:R-:W-:Y:S01]  /*1a80*/  IMAD.U32 R5, RZ, RZ, UR5 ;  /* 0x00000005ff057e24 */ /* 0x000fe2000f8e00ff */
[----:B------:R-:W-:Y:S01]  /*1a90*/  ULDC.64 UR4, c[0x4][0x70] ;  /* 0x01001c0000047ab9 */ /* 0x000fe20000000a00 */
[----:B------:R-:W-:Y:S02]  /*1aa0*/  IMAD.U32 R10, RZ, RZ, UR6 ;  /* 0x00000006ff0a7e24 */ /* 0x000fe4000f8e00ff */
[----:B------:R-:W-:Y:S02]  /*1ab0*/  IMAD.U32 R6, RZ, RZ, UR4 ;  /* 0x00000004ff067e24 */ /* 0x000fe4000f8e00ff */
[----:B------:R-:W-:-:S02]  /*1ac0*/  IMAD.U32 R7, RZ, RZ, UR5 ;  /* 0x00000005ff077e24 */ /* 0x000fc4000f8e00ff */
[----:B------:R-:W-:Y:S02]  /*1ad0*/  IMAD.U32 R11, RZ, RZ, UR7 ;  /* 0x00000007ff0b7e24 */ /* 0x000fe4000f8e00ff */
[----:B------:R-:W-:Y:S02]  /*1ae0*/  IMAD.MOV.U32 R8, RZ, RZ, 0x1e1 ;  /* 0x000001e1ff087424 */ /* 0x000fe400078e00ff */
[----:B0-----:R-:W-:Y:S02]  /*1af0*/  IMAD.MOV.U32 R12, RZ, RZ, 0x1 ;  /* 0x00000001ff0c7424 */ /* 0x001fe400078e00ff */
[----:B--2---:R-:W-:-:S07]  /*1b00*/  IMAD.MOV.U32 R13, RZ, RZ, RZ ;  /* 0x000000ffff0d7224 */ /* 0x004fce00078e00ff */
[----:B------:R-:W-:-:S07]  /*1b10*/  LEPC R20, `(.L_x_21) ;  /* 0x000000001014794e */ /* 0x000fce0000000000 */
[----:B-1-3-5:R-:W-:Y:S05]  /*1b20*/  CALL.ABS.NOINC R14 ;  /* 0x000000000e007343 */ /* 0x02afea0003c00000 */
.L_x_21:
[----:B------:R-:W-:-:S13]  /*1b30*/  ISETP.NE.AND P0, PT, R72, 0x3, PT ;  /* 0x000000034800780c */ /* 0x000fda0003f05270 */
[----:B------:R-:W-:Y:S05]  /*1b40*/  @!P0 BRA `(.L_x_22) ;  /* 0x0000000000048947 */ /* 0x000fea0003800000 */
[----:B------:R-:W-:Y:S01]  /*1b50*/  BPT.TRAP 0x1 ;  /* 0x000000040000795c */ /* 0x000fe20000300000 */
.L_x_22:
[----:B-1----:R-:W-:Y:S02]  /*1b60*/  IMAD.U32 R3, RZ, RZ, UR39 ;  /* 0x00000027ff037e24 */ /* 0x002fe4000f8e00ff */
[----:B------:R-:W-:-:S03]  /*1b70*/  IMAD.U32 R0, RZ, RZ, UR38 ;  /* 0x00000026ff007e24 */ /* 0x000fc6000f8e00ff */
[----:B------:R-:W-:Y:S02]  /*1b80*/  LEA R3, R3, UR41, 0x3 ;  /* 0x0000002903037c11 */ /* 0x000fe4000f8e18ff */
[----:B------:R-:W-:-:S04]  /*1b90*/  SHF.L.U32 R0, R0, 0x1f, RZ ;  /* 0x0000001f00007819 */ /* 0x000fc800000006ff */
[----:B------:R1:W2:Y:S01]  /*1ba0*/  SYNCS.PHASECHK.TRANS64.TRYWAIT P1, [R3+URZ], R0 ;  /* 0x00000000030075a7 */ /* 0x0002a2000802017f */
[----:B------:R-:W-:Y:S05]  /*1bb0*/  @!P0 BRA `(.L_x_23) ;  /* 0x0000000000048947 */ /* 0x000fea0003800000 */
[----:B------:R-:W-:Y:S01]  /*1bc0*/  BPT.TRAP 0x1 ;  /* 0x000000040000795c */ /* 0x000fe20000300000 */
.L_x_23:
[----:B--2---:R-:W-:Y:S05]  /*1bd0*/  @P1 BRA `(.L_x_24) ;  /* 0x0000000000081947 */ /* 0x004fea0003800000 */
[----:B------:R-:W2:Y:S02]  /*1be0*/  SYNCS.PHASECHK.TRANS64.TRYWAIT P1, [R3+URZ], R0 ;  /* 0x00000000030075a7 */ /* 0x000ea4000802017f */
[----:B--2---:R-:W-:Y:S05]  /*1bf0*/  @!P1 BRA `(.L_x_25) ;  /* 0x0000004c00b49947 */ /* 0x004fea0003800000 */
.L_x_24:
[----:B------:R-:W-:Y:S05]  /*1c00*/  WARPSYNC.ALL ;  /* 0x0000000000007948 */ /* 0x000fea0003800000 */
[----:B------:R-:W-:Y:S01]  /*1c10*/  ULEA UR4, UR39, UR45, 0x8 ;  /* 0x0000002d27047291 */ /* 0x000fe2000f8e403f */
[----:B------:R-:W-:Y:S01]  /*1c20*/  WARPGROUP.ARRIVE ;  /* 0x00000000000079c5 */ /* 0x000fe20000000000 */
[----:B------:R-:W-:Y:S01]  /*1c30*/  ULEA UR6, UR39, UR44, 0x8 ;  /* 0x0000002c27067291 */ /* 0x000fe2000f8e403f */
[----:B-12---:R-:W-:Y:S01]  /*1c40*/  IMAD.U32 R0, RZ, RZ, UR43 ;  /* 0x0000002bff007e24 */ /* 0x006fe2000f8e00ff */
[----:B------:R-:W-:Y:S01]  /*1c50*/  UMOV UR5, 0x80000020 ;  /* 0x8000002000057882 */ /* 0x000fe20000000000 */
[----:B------:R-:W-:-:S03]  /*1c60*/  UMOV UR7, 0x80000020 ;  /* 0x8000002000077882 */ /* 0x000fc60000000000 */
[----:B------:R-:W-:-:S03]  /*1c70*/  ISETP.GE.AND P1, PT, R0, 0x1, PT ;  /* 0x000000010000780c */ /* 0x000fc60003f26270 */
[----:B------:R-:W-:Y:S01]  /*1c80*/  HGMMA.64x64x16.F32 R24, gdesc[UR4], RZ, !UPT, gsb0 ;  /* 0x00e00000041879f0 */ /* 0x000fe2000c0008ff */
[----:B------:R-:W-:Y:S02]  /*1c90*/  UIADD3 UR4, UR4, 0x2, URZ ;  /* 0x0000000204047890 */ /* 0x000fe4000fffe03f */
[----:B------:R-:W-:Y:S01]  /*1ca0*/  UIADD3 UR6, UR6, 0x2, URZ ;  /* 0x0000000206067890 */ /* 0x000fe2000fffe03f */
[----:B------:R-:W-:Y:S01]  /*1cb0*/  UMOV UR5, 0x80000020 ;  /* 0x8000002000057882 */ /* 0x000fe20000000000 */
[----:B------:R-:W-:Y:S01]  /*1cc0*/  UMOV UR7, 0x80000020 ;  /* 0x8000002000077882 */ /* 0x000fe20000000000 */
[----:B------:R-:W-:Y:S02]  /*1cd0*/  WARPGROUP.DEPBAR.LE gsb0, 0x0 ;  /* 0x00008000000079c5 */ /* 0x000fe40000010000 */
[----:B------:R-:W-:-:S06]  /*1ce0*/  WARPGROUP.ARRIVE ;  /* 0x00000000000079c5 */ /* 0x000fcc0000000000 */
[----:B------:R-:W-:Y:S03]  /*1cf0*/  HGMMA.64x64x16.F32 R24, gdesc[UR4], R24, gsb0 ;  /* 0x00e00000041879f0 */ /* 0x000fe60008000818 */
[----:B------:R-:W-:Y:S02]  /*1d00*/  WARPGROUP.DEPBAR.LE gsb0, 0x0 ;  /* 0x00008000000079c5 */ /* 0x000fe40000010000 */
[----:B------:R-:W-:Y:S05]  /*1d10*/  @!P1 BRA `(.L_x_26) ;  /* 0x0000000000d49947 */ /* 0x000fea0003800000 */
[----:B------:R-:W-:Y:S01]  /*1d20*/  UIADD3 UR4, UR39, 0x1, URZ ;  /* 0x0000000127047890 */ /* 0x000fe2000fffe03f */
[----:B------:R-:W-:Y:S02]  /*1d30*/  IMAD.U32 R0, RZ, RZ, UR43 ;  /* 0x0000002bff007e24 */ /* 0x000fe4000f8e00ff */
[----:B------:R-:W-:Y:S01]  /*1d40*/  IMAD.U32 R3, RZ, RZ, UR39 ;  /* 0x00000027ff037e24 */ /* 0x000fe2000f8e00ff */
[----:B------:R-:W-:-:S04]  /*1d50*/  UISETP.NE.AND UP0, UPT, UR4, 0x1c, UPT ;  /* 0x0000001c0400788c */ /* 0x000fc8000bf05270 */
[----:B------:R-:W-:Y:S02]  /*1d60*/  USEL UR5, URZ, 0x1, UP0 ;  /* 0x000000013f057887 */ /* 0x000fe40008000000 */
[----:B------:R-:W-:Y:S02]  /*1d70*/  USEL UR8, UR4, URZ, UP0 ;  /* 0x0000003f04087287 */ /* 0x000fe40008000000 */
[----:B------:R-:W-:-:S06]  /*1d80*/  ULOP3.LUT UR5, UR38, UR5, URZ, 0x3c, !UPT ;  /* 0x0000000526057292 */ /* 0x000fcc000f8e3c3f */
[----:B------:R-:W-:-:S07]  /*1d90*/  IMAD.U32 R6, RZ, RZ, UR5 ;  /* 0x00000005ff067e24 */ /* 0x000fce000f8e00ff */
.L_x_33:
[----:B------:R-:W-:Y:S05]  /*1da0*/  @!P0 BRA `(.L_x_27) ;  /* 0x0000000000048947 */ /* 0x000fea0003800000 */
[----:B------:R-:W-:Y:S01]  /*1db0*/  BPT.TRAP 0x1 ;  /* 0x000000040000795c */ /* 0x000fe20000300000 */
.L_x_27:
[----:B------:R-:W-:Y:S01]  /*1dc0*/  ULEA UR4, UR8, UR41, 0x3 ;  /* 0x0000002908047291 */ /* 0x000fe2000f8e183f */
[----:B------:R-:W-:-:S08]  /*1dd0*/  SHF.L.U32 R4, R6, 0x1f, RZ ;  /* 0x0000001f06047819 */ /* 0x000fd000000006ff */
[----:B------:R1:W2:Y:S01]  /*1de0*/  SYNCS.PHASECHK.TRANS64.TRYWAIT P1, [UR4], R4 ;  /* 0x00000004ff0075a7 */ /* 0x0002a20008020144 */
[----:B------:R-:W-:Y:S05]  /*1df0*/  @!P0 BRA `(.L_x_28) ;  /* 0x0000000000048947 */ /* 0x000fea0003800000 */
[----:B------:R-:W-:Y:S01]  /*1e00*/  BPT.TRAP 0x1 ;  /* 0x000000040000795c */ /* 0x000fe20000300000 */
.L_x_28:
[----:B--2---:R-:W-:Y:S05]  /*1e10*/  @P1 BRA `(.L_x_29) ;  /* 0x0000000000081947 */ /* 0x004fea0003800000 */
[----:B------:R-:W2:Y:S02]  /*1e20*/  SYNCS.PHASECHK.TRANS64.TRYWAIT P1, [UR4], R4 ;  /* 0x00000004ff0075a7 */ /* 0x000ea40008020144 */
[----:B--2---:R-:W-:Y:S05]  /*1e30*/  @!P1 BRA `(.L_x_30) ;  /* 0x0000004c00389947 */ /* 0x004fea0003800000 */
.L_x_29:
[----:B------:R-:W-:Y:S01]  /*1e40*/  ULEA UR4, UR8, UR45, 0x8 ;  /* 0x0000002d08047291 */ /* 0x000fe2000f8e403f */
[----:B------:R-:W-:Y:S01]  /*1e50*/  WARPGROUP.ARRIVE ;  /* 0x00000000000079c5 */ /* 0x000fe20000000000 */
[----:B------:R-:W-:Y:S01]  /*1e60*/  ULEA UR6, UR8, UR44, 0x8 ;  /* 0x0000002c08067291 */ /* 0x000fe2000f8e403f */
[----:B------:R-:W-:Y:S01]  /*1e70*/  UMOV UR5, 0x80000020 ;  /* 0x8000002000057882 */ /* 0x000fe20000000000 */
[----:B------:R-:W-:-:S07]  /*1e80*/  UMOV UR7, 0x80000020 ;  /* 0x8000002000077882 */ /* 0x000fce0000000000 */
[----:B------:R-:W-:Y:S01]  /*1e90*/  HGMMA.64x64x16.F32 R24, gdesc[UR4], R24, gsb0 ;  /* 0x00e00000041879f0 */ /* 0x000fe20008000818 */
        /* <DEDUP_REMOVED lines=9> */
[----:B------:R-:W-:Y:S01]  /*1f30*/  BPT.TRAP 0x1 ;  /* 0x000000040000795c */ /* 0x000fe20000300000 */
.L_x_31:
[----:B------:R-:W-:-:S13]  /*1f40*/  ISETP.NE.AND P1, PT, R67, RZ, PT ;  /* 0x000000ff4300720c */ /* 0x000fda0003f25270 */
[----:B-12---:R-:W-:-:S05]  /*1f50*/  @P1 LEA R4, R3, UR41, 0x3 ;  /* 0x0000002903041c11 */ /* 0x006fca000f8e18ff */
[----:B------:R-:W-:-:S05]  /*1f60*/  @P1 VIADD R5, R4, 0xe0 ;  /* 0x000000e004051836 */ /* 0x000fca0000000000 */
[----:B------:R-:W-:-:S04]  /*1f70*/  @P1 PRMT R5, R56, 0x654, R5 ;  /* 0x0000065438051816 */ /* 0x000fc80000000005 */
[----:B------:R1:W-:Y:S01]  /*1f80*/  @P1 SYNCS.ARRIVE.TRANS64.RED.A1T0 RZ, [R5+URZ], RZ ;  /* 0x000000ff05ff19a7 */ /* 0x0003e2000810043f */
[----:B------:R-:W-:-:S13]  /*1f90*/  ISETP.GT.U32.AND P1, PT, R16, 0x1, PT ;  /* 0x000000011000780c */ /* 0x000fda0003f24070 */
[----:B-1----:R-:W-:Y:S05]  /*1fa0*/  @P1 BRA `(.L_x_32) ;  /* 0x0000000000041947 */ /* 0x002fea0003800000 */
[----:B------:R-:W-:Y:S01]  /*1fb0*/  BPT.TRAP 0x1 ;  /* 0x000000040000795c */ /* 0x000fe20000300000 */
.L_x_32:
[----:B------:R-:W-:Y:S01]  /*1fc0*/  UIADD3 UR8, UR8, 0x1, URZ ;  /* 0x0000000108087890 */ /* 0x000fe2000fffe03f */
[C---:B------:R-:W-:Y:S01]  /*1fd0*/  ISETP.GT.AND P2, PT, R0.reuse, 0x1, PT ;  /* 0x000000010000780c */ /* 0x040fe20003f44270 */
[----:B------:R-:W-:Y:S02]  /*1fe0*/  VIADD R3, R3, 0x1 ;  /* 0x0000000103037836 */ /* 0x000fe40000000000 */
[----:B------:R-:W-:Y:S01]  /*1ff0*/  UISETP.NE.AND UP0, UPT, UR8, 0x1c, UPT ;  /* 0x0000001c0800788c */ /* 0x000fe2000bf05270 */
[----:B------:R-:W-:Y:S02]  /*2000*/  VIADD R0, R0, 0xffffffff ;  /* 0xffffffff00007836 */ /* 0x000fe40000000000 */
[C---:B------:R-:W-:Y:S01]  /*2010*/  ISETP.NE.AND P1, PT, R3.reuse, 0x1c, PT ;  /* 0x0000001c0300780c */ /* 0x040fe20003f25270 */
[----:B------:R-:W-:Y:S02]  /*2020*/  USEL UR4, URZ, 0x1, UP0 ;  /* 0x000000013f047887 */ /* 0x000fe40008000000 */
[----:B------:R-:W-:Y:S01]  /*2030*/  USEL UR8, UR8, URZ, UP0 ;  /* 0x0000003f08087287 */ /* 0x000fe20008000000 */
[----:B------:R-:W-:-:S03]  /*2040*/  SEL R3, R3, RZ, P1 ;  /* 0x000000ff03037207 */ /* 0x000fc60000800000 */
[----:B------:R-:W-:Y:S01]  /*2050*/  LOP3.LUT R6, R6, UR4, RZ, 0x3c, !PT ;  /* 0x0000000406067c12 */ /* 0x000fe2000f8e3cff */
[----:B------:R-:W-:Y:S07]  /*2060*/  @P2 BRA `(.L_x_33) ;  /* 0xfffffffc004c2947 */ /* 0x000fee000383ffff */
.L_x_26:
[----:B------:R-:W1:Y:S01]  /*2070*/  LDC R0, c[0x0][0x28c] ;  /* 0x0000a300ff007b82 */ /* 0x000e620000000800 */
[----:B------:R2:W-:Y:S01]  /*2080*/  SYNCS.ARRIVE.TRANS64.A1T0 RZ, [R63+UR47], RZ ;  /* 0x000000ff3fff79a7 */ /* 0x0005e2000810002f */
[----:B-1----:R-:W-:-:S13]  /*2090*/  ISETP.GE.AND P1, PT, R0, 0x1, PT ;  /* 0x000000010000780c */ /* 0x002fda0003f26270 */
[----:B--2---:R-:W-:Y:S05]  /*20a0*/  @!P1 BRA `(.L_x_34) ;  /* 0x0000000000449947 */ /* 0x004fea0003800000 */
[----:B------:R-:W-:Y:S05]  /*20b0*/  @!P0 BRA `(.L_x_35) ;  /* 0x0000000000048947 */ /* 0x000fea0003800000 */
[----:B------:R-:W-:Y:S01]  /*20c0*/  BPT.TRAP 0x1 ;  /* 0x000000040000795c */ /* 0x000fe20000300000 */
.L_x_35:
[----:B------:R-:W-:-:S13]  /*20d0*/  ISETP.NE.AND P0, PT, R67, RZ, PT ;  /* 0x000000ff4300720c */ /* 0x000fda0003f05270 */
[----:B------:R-:W-:-:S05]  /*20e0*/  VOTEU.ANY UP0, P0 ;  /* 0x00000000003f7886 */ /* 0x000fca0000000100 */
[----:B------:R-:W-:-:S06]  /*20f0*/  @UP0 UIADD3 UR4, UR43, UR39, URZ ;  /* 0x000000272b040290 */ /* 0x000fcc000fffe03f */
[----:B------:R-:W-:Y:S02]  /*2100*/  IMAD.U32 R4, RZ, RZ, UR4 ;  /* 0x00000004ff047e24 */ /* 0x000fe4000f8e00ff */
[----:B------:R-:W-:-:S03]  /*2110*/  IMAD.U32 R3, RZ, RZ, UR4 ;  /* 0x00000004ff037e24 */ /* 0x000fc6000f8e00ff */
[----:B------:R-:W-:-:S05]  /*2120*/  @P0 SHF.R.U32.HI R4, RZ, 0x2, R4 ;  /* 0x00000002ff040819 */ /* 0x000fca0000011604 */
[----:B------:R-:W-:-:S04]  /*2130*/  @P0 IMAD.WIDE.U32 R4, R4, 0x24924925, RZ ;  /* 0x2492492504040825 */ /* 0x000fc800078e00ff */
[----:B------:R-:W-:-:S05]  /*2140*/  @P0 IMAD R4, R5, -0x1c, R3 ;  /* 0xffffffe405040824 */ /* 0x000fca00078e0203 */
[----:B------:R-:W-:-:S05]  /*2150*/  @P0 LEA R4, R4, UR41, 0x3 ;  /* 0x0000002904040c11 */ /* 0x000fca000f8e18ff */
[----:B------:R-:W-:-:S05]  /*2160*/  @P0 VIADD R3, R4, 0xe0 ;  /* 0x000000e004030836 */ /* 0x000fca0000000000 */
[----:B------:R-:W-:-:S04]  /*2170*/  @P0 PRMT R3, R56, 0x654, R3 ;  /* 0x0000065438030816 */ /* 0x000fc80000000003 */
[----:B------:R1:W-:Y:S01]  /*2180*/  @P0 SYNCS.ARRIVE.TRANS64.RED.A1T0 RZ, [R3+URZ], RZ ;  /* 0x000000ff03ff09a7 */ /* 0x0003e2000810043f */
[----:B------:R-:W-:-:S13]  /*2190*/  ISETP.GT.U32.AND P0, PT, R16, 0x1, PT ;  /* 0x000000011000780c */ /* 0x000fda0003f04070 */
[----:B-1----:R-:W-:Y:S05]  /*21a0*/  @P0 BRA `(.L_x_34) ;  /* 0x0000000000040947 */ /* 0x002fea0003800000 */
[----:B------:R-:W-:Y:S01]  /*21b0*/  BPT.TRAP 0x1 ;  /* 0x000000040000795c */ /* 0x000fe20000300000 */
.L_x_34:
[----:B------:R-:W-:Y:S01]  /*21c0*/  SHF.L.U32 R3, R73, 0x1f, RZ ;  /* 0x0000001f49037819 */ /* 0x000fe200000006ff */
[----:B------:R-:W-:Y:S01]  /*21d0*/  UIADD3 UR39, UR46, UR39, URZ ;  /* 0x000000272e277290 */ /* 0x000fe2000fffe03f */
[----:B------:R-:W1:Y:S01]  /*21e0*/  LDC R0, c[0x0][0x288] ;  /* 0x0000a200ff007b82 */ /* 0x000e620000000800 */
[----:B------:R-:W-:Y:S01]  /*21f0*/  UISETP.GE.U32.AND UP1, UPT, UR46, 0x1c, UPT ;  /* 0x0000001c2e00788c */ /* 0x000fe2000bf26070 */
[----:B------:R-:W-:Y:S01]  /*2200*/  IMAD.SHL.U32 R8, R59, 0x2, RZ ;  /* 0x000000023b087824 */ /* 0x000fe200078e00ff */
[----:B------:R-:W-:Y:S02]  /*2210*/  UISETP.GT.U32.AND UP0, UPT, UR39, 0x1b, UPT ;  /* 0x0000001b2700788c */ /* 0x000fe4000bf04070 */
[----:B------:R-:W-:Y:S02]  /*2220*/  USHF.R.U32.HI UR4, URZ, 0x2, UR39 ;  /* 0x000000023f047899 */ /* 0x000fe40008011627 */
[----:B------:R-:W-:Y:S01]  /*2230*/  UISETP.LT.U32.AND UP0, UPT, UR46, 0x1c, UP0 ;  /* 0x0000001c2e00788c */ /* 0x000fe20008701070 */
[----:B------:R-:W2:Y:S01]  /*2240*/  SYNCS.PHASECHK.TRANS64.TRYWAIT P0, [R62+UR42+0x10], R3 ;  /* 0x000010033e0075a7 */ /* 0x000ea2000800016a */
[----:B------:R-:W-:Y:S01]  /*2250*/  UIMAD.WIDE.U32 UR4, UR4, 0x24924925, URZ ;  /* 0x24924925040478a5 */ /* 0x000fe2000f8e003f */
[----:B------:R-:W-:Y:S01]  /*2260*/  SHF.R.S32.HI R9, RZ, 0x1f, R8 ;  /* 0x0000001fff097819 */ /* 0x000fe20000011408 */
[----:B------:R-:W-:-:S02]  /*2270*/  USEL UR6, URZ, 0x1, !UP0 ;  /* 0x000000013f067887 */ /* 0x000fc4000c000000 */
[----:B------:R-:W-:Y:S02]  /*2280*/  UIMAD UR39, UR5, -0x1c, UR39 ;  /* 0xffffffe4052778a4 */ /* 0x000fe4000f8e0227 */
[----:B------:R-:W-:-:S04]  /*2290*/  ULOP3.LUT UR38, UR38, UR6, URZ, 0x3c, !UPT ;  /* 0x0000000626267292 */ /* 0x000fc8000f8e3c3f */
[----:B------:R-:W-:Y:S01]  /*22a0*/  @UP1 ULOP3.LUT UR38, UR38, 0x1, UR5, 0x78, !UPT ;  /* 0x0000000126261892 */ /* 0x000fe2000f8e7805 */
[----:B-12---:R-:W-:Y:S11]  /*22b0*/  @!P0 BRA `(.L_x_36) ;  /* 0x0000004800308947 */ /* 0x006ff60003800000 */
.L_x_150:
[----:B------:R-:W-:Y:S01]  /*22c0*/  IMAD.SHL.U32 R7, R19, 0x40, RZ ;  /* 0x0000004013077824 */ /* 0x000fe200078e00ff */
[----:B------:R-:W-:Y:S01]  /*22d0*/  ULDC UR6, c[0x0][0x284] ;  /* 0x0000a10000067ab9 */ /* 0x000fe20000000800 */
[----:B------:R-:W-:Y:S01]  /*22e0*/  IMAD.SHL.U32 R14, R22, 0x40, RZ ;  /* 0x00000040160e7824 */ /* 0x000fe200078e00ff */
[----:B------:R-:W-:Y:S01]  /*22f0*/  SHF.R.S32.HI R11, RZ, 0x1f, R2 ;  /* 0x0000001fff0b7819 */ /* 0x000fe20000011402 */
[----:B------:R-:W-:Y:S01]  /*2300*/  ULDC.64 UR4, c[0x0][0x5d0] ;  /* 0x0001740000047ab9 */ /* 0x000fe20000000a00 */
[----:B------:R-:W-:Y:S01]  /*2310*/  ISETP.GE.AND P0, PT, R7, UR6, PT ;  /* 0x0000000607007c0c */ /* 0x000fe2000bf06270 */
[----:B------:R-:W-:Y:S01]  /*2320*/  IMAD.WIDE.U32 R4, R2, UR4, R8 ;  /* 0x0000000402047c25 */ /* 0x000fe2000f8e0008 */
[----:B------:R-:W-:Y:S02]  /*2330*/  SHF.R.S32.HI R15, RZ, 0x1f, R14 ;  /* 0x0000001fff0f7819 */ /* 0x000fe4000001140e */
[C---:B------:R-:W-:Y:S01]  /*2340*/  ISETP.GE.OR P0, PT, R14.reuse, R0, P0 ;  /* 0x000000000e00720c */ /* 0x040fe20000706670 */
[----:B-1----:R-:W-:Y:S01]  /*2350*/  IMAD R3, R11, UR4, RZ ;  /* 0x000000040b037c24 */ /* 0x002fe2000f8e02ff */
[----:B------:R-:W-:-:S03]  /*2360*/  IADD3 R4, P1, R14, R4, RZ ;  /* 0x000000040e047210 */ /* 0x000fc60007f3e0ff */
[----:B------:R-:W-:-:S05]  /*2370*/  IMAD R3, R2, UR5, R3 ;  /* 0x0000000502037c24 */ /* 0x000fca000f8e0203 */
[----:B------:R-:W-:-:S03]  /*2380*/  IADD3.X R5, R15, R5, R3, P1, !PT ;  /* 0x000000050f057210 */ /* 0x000fc60000ffe403 */
[----:B------:R-:W-:Y:S05]  /*2390*/  @P0 BRA `(.L_x_37) ;  /* 0x0000002000940947 */ /* 0x000fea0003800000 */
[----:B------:R-:W1:Y:S01]  /*23a0*/  LDC.64 R76, c[0x0][0x5c8] ;  /* 0x00017200ff4c7b82 */ /* 0x000e620000000a00 */
[----:B-----5:R-:W-:Y:S01]  /*23b0*/  FSETP.NEU.AND P1, PT, R58, RZ, PT ;  /* 0x000000ff3a00720b */ /* 0x020fe20003f2d000 */
[----:B------:R-:W-:Y:S01]  /*23c0*/  IMAD R3, R59, -0x2, R0 ;  /* 0xfffffffe3b037824 */ /* 0x000fe200078e0200 */
[----:B------:R-:W-:Y:S01]  /*23d0*/  BSSY B0, `(.L_x_37) ;  /* 0x0000221000007945 */ /* 0x000fe20003800000 */
[----:B------:R-:W-:-:S04]  /*23e0*/  IMAD.WIDE R68, R19, 0x40, R60 ;  /* 0x0000004013447825 */ /* 0x000fc800078e023c */
[----:B------:R-:W-:Y:S02]  /*23f0*/  IMAD.IADD R3, R3, 0x1, -R14 ;  /* 0x0000000103037824 */ /* 0x000fe400078e0a0e */
[----:B------:R-:W-:-:S03]  /*2400*/  IMAD.IADD R0, R66, 0x1, -R7 ;  /* 0x0000000142007824 */ /* 0x000fc600078e0a07 */
[----:B------:R-:W-:-:S04]  /*2410*/  ISETP.GT.AND P0, PT, R3, RZ, PT ;  /* 0x000000ff0300720c */ /* 0x000fc80003f04270 */
[----:B------:R-:W-:Y:S01]  /*2420*/  ISETP.GT.AND P3, PT, R0, RZ, P0 ;  /* 0x000000ff0000720c */ /* 0x000fe20000764270 */
[-C--:B-1----:R-:W-:Y:S02]  /*2430*/  IMAD R6, R69, R76.reuse, RZ ;  /* 0x0000004c45067224 */ /* 0x082fe400078e02ff */
[----:B------:R-:W-:-:S04]  /*2440*/  IMAD.WIDE.U32 R70, R68, R76, R4 ;  /* 0x0000004c44467225 */ /* 0x000fc800078e0004 */
[----:B------:R-:W-:-:S04]  /*2450*/  IMAD R5, R68, R77, R6 ;  /* 0x0000004d44057224 */ /* 0x000fc800078e0206 */
[----:B------:R-:W-:Y:S01]  /*2460*/  IMAD.IADD R83, R71, 0x1, R5 ;  /* 0x0000000147537824 */ /* 0x000fe200078e0205 */
[----:B------:R-:W-:Y:S06]  /*2470*/  @!P1 BRA `(.L_x_38) ;  /* 0x0000001400e09947 */ /* 0x000fec0003800000 */
[----:B------:R-:W1:Y:S01]  /*2480*/  LDC.64 R74, c[0x0][0x5b8] ;  /* 0x00016e00ff4a7b82 */ /* 0x000e620000000a00 */
[----:B------:R-:W-:-:S07]  /*2490*/  ULDC.64 UR4, c[0x0][0x5c0] ;  /* 0x0001700000047ab9 */ /* 0x000fce0000000a00 */
[----:B------:R-:W2:Y:S08]  /*24a0*/  LDC.64 R78, c[0x0][0x5b0] ;  /* 0x00016c00ff4e7b82 */ /* 0x000eb00000000a00 */
[----:B------:R-:W0:Y:S01]  /*24b0*/  LDC.64 R80, c[0x0][0x5a8] ;  /* 0x00016a00ff507b82 */ /* 0x000e220000000a00 */
[-C--:B-1----:R-:W-:Y:S02]  /*24c0*/  IMAD R6, R11, R74.reuse, RZ ;  /* 0x0000004a0b067224 */ /* 0x082fe400078e02ff */
[----:B------:R-:W-:-:S04]  /*24d0*/  IMAD.WIDE.U32 R4, R2, R74, R8 ;  /* 0x0000004a02047225 */ /* 0x000fc800078e0008 */
[----:B------:R-:W-:Y:S01]  /*24e0*/  IMAD R71, R2, R75, R6 ;  /* 0x0000004b02477224 */ /* 0x000fe200078e0206 */
[----:B------:R-:W-:Y:S01]  /*24f0*/  IADD3 R10, P1, R14, R4, RZ ;  /* 0x000000040e0a7210 */ /* 0x000fe20007f3e0ff */
[----:B--2---:R-:W-:-:S03]  /*2500*/  IMAD R4, R69, R78, RZ ;  /* 0x0000004e45047224 */ /* 0x004fc600078e02ff */
[----:B------:R-:W-:Y:S01]  /*2510*/  IADD3.X R11, R15, R5, R71, P1, !PT ;  /* 0x000000050f0b7210 */ /* 0x000fe20000ffe447 */
[C---:B------:R-:W-:Y:S02]  /*2520*/  IMAD R75, R68.reuse, R79, R4 ;  /* 0x0000004f444b7224 */ /* 0x040fe400078e0204 */
[----:B------:R-:W-:-:S04]  /*2530*/  IMAD.WIDE.U32 R4, R68, R78, R10 ;  /* 0x0000004e44047225 */ /* 0x000fc800078e000a */
[----:B------:R-:W-:Y:S01]  /*2540*/  IMAD.IADD R5, R5, 0x1, R75 ;  /* 0x0000000105057824 */ /* 0x000fe200078e024b */
[----:B0-----:R-:W-:-:S04]  /*2550*/  LEA R12, P1, R4, R80, 0x1 ;  /* 0x00000050040c7211 */ /* 0x001fc800078208ff */
[----:B------:R-:W-:-:S05]  /*2560*/  LEA.HI.X R13, R4, R81, R5, 0x1, P1 ;  /* 0x00000051040d7211 */ /* 0x000fca00008f0c05 */
[----:B------:R0:W2:Y:S01]  /*2570*/  @P3 LDG.E.LTC128B.U16 R19, desc[UR36][R12.64] ;  /* 0x000000240c133981 */ /* 0x0000a2000c1e1520 */
[----:B------:R-:W-:Y:S01]  /*2580*/  IMAD.WIDE.U32 R4, R68, R78, R14 ;  /* 0x0000004e44047225 */ /* 0x000fe200078e000e */
[----:B------:R-:W-:Y:S02]  /*2590*/  BSSY B1, `(.L_x_39) ;  /* 0x0000014000017945 */ /* 0x000fe40003800000 */
[----:B------:R-:W-:-:S04]  /*25a0*/  IADD3 R20, P1, R8, R4, RZ ;  /* 0x0000000408147210 */ /* 0x000fc80007f3e0ff */
[----:B------:R-:W-:Y:S01]  /*25b0*/  IADD3.X R21, R9, R75, R5, P1, !PT ;  /* 0x0000004b09157210 */ /* 0x000fe20000ffe405 */
[----:B0-----:R-:W-:Y:S01]  /*25c0*/  IMAD.SHL.U32 R12, R78, 0x8, RZ ;  /* 0x000000084e0c7824 */ /* 0x001fe200078e00ff */
[----:B------:R-:W-:Y:S02]  /*25d0*/  LEA R6, P1, R70, UR4, 0x1 ;  /* 0x0000000446067c11 */ /* 0x000fe4000f8208ff */
[----:B------:R-:W-:Y:S01]  /*25e0*/  SHF.L.U64.HI R13, R78, 0x3, R79 ;  /* 0x000000034e0d7819 */ /* 0x000fe2000001024f */
[----:B------:R-:W-:-:S04]  /*25f0*/  IMAD.WIDE.U32 R20, R2, R74, R20 ;  /* 0x0000004a02147225 */ /* 0x000fc800078e0014 */
[----:B------:R-:W-:Y:S01]  /*2600*/  IMAD.IADD R5, R71, 0x1, R21 ;  /* 0x0000000147057824 */ /* 0x000fe200078e0215 */
[----:B------:R-:W-:-:S04]  /*2610*/  LEA R4, P4, R20, R80, 0x1 ;  /* 0x0000005014047211 */ /* 0x000fc800078808ff */
[----:B------:R-:W-:Y:S01]  /*2620*/  LEA.HI.X R5, R20, R81, R5, 0x1, P4 ;  /* 0x0000005114057211 */ /* 0x000fe200020f0c05 */
[----:B--2---:R-:W-:-:S05]  /*2630*/  HADD2.F32 R7, -RZ, R19.H0_H0 ;  /* 0x20000013ff077230 */ /* 0x004fca0000004100 */
[----:B------:R-:W-:-:S04]  /*2640*/  FMUL R7, R7, R58 ;  /* 0x0000003a07077220 */ /* 0x000fc80000400000 */
[----:B------:R-:W-:Y:S01]  /*2650*/  FFMA R24, R24, R57, R7 ;  /* 0x0000003918187223 */ /* 0x000fe20000000007 */
[----:B------:R-:W-:Y:S02]  /*2660*/  LEA.HI.X R7, R70, UR5, R83, 0x1, P1 ;  /* 0x0000000546077c11 */ /* 0x000fe400088f0c53 */
[----:B------:R-:W-:Y:S02]  /*2670*/  ISETP.GT.AND P1, PT, R3, 0x1, PT ;  /* 0x000000010300780c */ /* 0x000fe40003f24270 */
[----:B------:R-:W-:Y:S02]  /*2680*/  F2FP.F16.F32.PACK_AB R24, RZ, R24 ;  /* 0x00000018ff18723e */ /* 0x000fe400000000ff */
[----:B------:R-:W-:-:S03]  /*2690*/  ISETP.GT.AND P2, PT, R0, RZ, P1 ;  /* 0x000000ff0000720c */ /* 0x000fc60000f44270 */
[----:B------:R0:W-:Y:S10]  /*26a0*/  @P3 STG.E.U16 desc[UR36][R6.64], R24 ;  /* 0x0000001806003986 */ /* 0x0001f4000c101524 */
[----:B------:R-:W-:Y:S05]  /*26b0*/  @!P2 BRA `(.L_x_40) ;  /* 0x000000000004a947 */ /* 0x000fea0003800000 */
[----:B------:R1:W5:Y:S02]  /*26c0*/  LDG.E.LTC128B.U16 R19, desc[UR36][R4.64+0x2] ;  /* 0x0000022404137981 */ /* 0x000364000c1e1520 */
.L_x_40:
[----:B------:R-:W-:Y:S05]  /*26d0*/  BSYNC B1 ;  /* 0x0000000000017941 */ /* 0x000fea0003800000 */
.L_x_39:
[----:B-----5:R-:W-:Y:S01]  /*26e0*/  HADD2.F32 R21, -RZ, R19.H0_H0 ;  /* 0x20000013ff157230 */ /* 0x020fe20000004100 */
[----:B------:R-:W-:Y:S01]  /*26f0*/  ISETP.GT.AND P0, PT, R0, 0x8, P0 ;  /* 0x000000080000780c */ /* 0x000fe20000704270 */
[----:B------:R-:W-:-:S04]  /*2700*/  IMAD.WIDE.U32 R68, R68, R78, R12 ;  /* 0x0000004e44447225 */ /* 0x000fc800078e000c */
[----:B------:R-:W-:Y:S01]  /*2710*/  FMUL R12, R21, R58 ;  /* 0x0000003a150c7220 */ /* 0x000fe20000400000 */
[----:B------:R-:W-:Y:S01]  /*2720*/  IMAD.IADD R75, R75, 0x1, R69 ;  /* 0x000000014b4b7824 */ /* 0x000fe200078e0245 */
[----:B------:R-:W-:Y:S02]  /*2730*/  IADD3 R10, P3, R10, R68, RZ ;  /* 0x000000440a0a7210 */ /* 0x000fe40007f7e0ff */
[----:B------:R-:W-:-:S03]  /*2740*/  FFMA R25, R25, R57, R12 ;  /* 0x0000003919197223 */ /* 0x000fc6000000000c */
[----:B------:R-:W-:Y:S01]  /*2750*/  IMAD.X R11, R75, 0x1, R11, P3 ;  /* 0x000000014b0b7824 */ /* 0x000fe200018e060b */
[C---:B------:R-:W-:Y:S02]  /*2760*/  LEA R12, P3, R10.reuse, R80, 0x1 ;  /* 0x000000500a0c7211 */ /* 0x040fe400078608ff */
[----:B------:R-:W-:Y:S02]  /*2770*/  F2FP.F16.F32.PACK_AB R25, RZ, R25 ;  /* 0x00000019ff19723e */ /* 0x000fe400000000ff */
[----:B------:R-:W-:-:S03]  /*2780*/  LEA.HI.X R13, R10, R81, R11, 0x1, P3 ;  /* 0x000000510a0d7211 */ /* 0x000fc600018f0c0b */
[----:B------:R2:W-:Y:S04]  /*2790*/  @P2 STG.E.U16 desc[UR36][R6.64+0x2], R25 ;  /* 0x0000021906002986 */ /* 0x0005e8000c101524 */
[----:B------:R-:W3:Y:S01]  /*27a0*/  @P0 LDG.E.LTC128B.U16 R19, desc[UR36][R12.64] ;  /* 0x000000240c130981 */ /* 0x000ee2000c1e1520 */
[----:B------:R-:W-:Y:S01]  /*27b0*/  IADD3 R14, P2, P3, R8, R68, R14 ;  /* 0x00000044080e7210 */ /* 0x000fe20007b5e00e */
[----:B------:R-:W-:Y:S01]  /*27c0*/  BSSY B1, `(.L_x_41) ;  /* 0x0000011000017945 */ /* 0x000fe20003800000 */
[----:B------:R-:W-:Y:S02]  /*27d0*/  ISETP.GT.AND P1, PT, R0, 0x8, P1 ;  /* 0x000000080000780c */ /* 0x000fe40000f24270 */
[----:B------:R-:W-:Y:S02]  /*27e0*/  IADD3.X R15, R9, R75, R15, P2, P3 ;  /* 0x0000004b090f7210 */ /* 0x000fe400017e640f */
[----:B------:R-:W-:-:S02]  /*27f0*/  SHF.L.U64.HI R9, R76, 0x4, R77 ;  /* 0x000000044c097819 */ /* 0x000fc4000001024d */
[----:B------:R-:W-:Y:S01]  /*2800*/  LEA R10, P2, R76, R6, 0x4 ;  /* 0x000000064c0a7211 */ /* 0x000fe200078420ff */
[----:B------:R-:W-:-:S04]  /*2810*/  IMAD.WIDE.U32 R14, R2, R74, R14 ;  /* 0x0000004a020e7225 */ /* 0x000fc800078e000e */
[----:B------:R-:W-:Y:S01]  /*2820*/  IMAD.IADD R2, R71, 0x1, R15 ;  /* 0x0000000147027824 */ /* 0x000fe200078e020f */
[----:B------:R-:W-:Y:S01]  /*2830*/  LEA R8, P3, R14, R80, 0x1 ;  /* 0x000000500e087211 */ /* 0x000fe200078608ff */
[----:B---3--:R-:W-:-:S05]  /*2840*/  HADD2.F32 R11, -RZ, R19.H0_H0 ;  /* 0x20000013ff0b7230 */ /* 0x008fca0000004100 */
[----:B------:R-:W-:-:S04]  /*2850*/  FMUL R11, R11, R58 ;  /* 0x0000003a0b0b7220 */ /* 0x000fc80000400000 */
[----:B------:R-:W-:-:S05]  /*2860*/  FFMA R11, R26, R57, R11 ;  /* 0x000000391a0b7223 */ /* 0x000fca000000000b */
[----:B------:R-:W-:Y:S01]  /*2870*/  F2FP.F16.F32.PACK_AB R12, RZ, R11 ;  /* 0x0000000bff0c723e */ /* 0x000fe200000000ff */
[----:B------:R-:W-:Y:S01]  /*2880*/  IMAD.X R11, R9, 0x1, R7, P2 ;  /* 0x00000001090b7824 */ /* 0x000fe200010e0607 */
[----:B------:R-:W-:-:S04]  /*2890*/  LEA.HI.X R9, R14, R81, R2, 0x1, P3 ;  /* 0x000000510e097211 */ /* 0x000fc800018f0c02 */
[----:B------:R2:W-:Y:S01]  /*28a0*/  @P0 STG.E.U16 desc[UR36][R10.64], R12 ;  /* 0x0000000c0a000986 */ /* 0x0005e2000c101524 */
[----:B------:R-:W-:Y:S05]  /*28b0*/  @!P1 BRA `(.L_x_42) ;  /* 0x0000000000049947 */ /* 0x000fea0003800000 */
[----:B------:R3:W5:Y:S02]  /*28c0*/  LDG.E.LTC128B.U16 R19, desc[UR36][R8.64+0x2] ;  /* 0x0000022408137981 */ /* 0x000764000c1e1520 */
.L_x_42:
[----:B------:R-:W-:Y:S05]  /*28d0*/  BSYNC B1 ;  /* 0x0000000000017941 */ /* 0x000fea0003800000 */
.L_x_41:
[----:B-----5:R-:W-:Y:S01]  /*28e0*/  HADD2.F32 R13, -RZ, R19.H0_H0 ;  /* 0x20000013ff0d7230 */ /* 0x020fe20000004100 */
[----:B------:R-:W-:Y:S01]  /*28f0*/  ISETP.GT.AND P0, PT, R3, 0x8, PT ;  /* 0x000000080300780c */ /* 0x000fe20003f04270 */
[----:B------:R-:W-:Y:S03]  /*2900*/  BSSY B1, `(.L_x_43) ;  /* 0x0000008000017945 */ /* 0x000fe60003800000 */
[----:B------:R-:W-:Y:S01]  /*2910*/  FMUL R2, R13, R58 ;  /* 0x0000003a0d027220 */ /* 0x000fe20000400000 */
[----:B------:R-:W-:-:S03]  /*2920*/  ISETP.GT.AND P2, PT, R0, RZ, P0 ;  /* 0x000000ff0000720c */ /* 0x000fc60000744270 */
[----:B------:R-:W-:-:S05]  /*2930*/  FFMA R2, R27, R57, R2 ;  /* 0x000000391b027223 */ /* 0x000fca0000000002 */
[----:B------:R-:W-:-:S05]  /*2940*/  F2FP.F16.F32.PACK_AB R2, RZ, R2 ;  /* 0x00000002ff02723e */ /* 0x000fca00000000ff */
[----:B------:R4:W-:Y:S01]  /*2950*/  @P1 STG.E.U16 desc[UR36][R10.64+0x2], R2 ;  /* 0x000002020a001986 */ /* 0x0009e2000c101524 */
[----:B------:R-:W-:Y:S05]  /*2960*/  @!P2 BRA `(.L_x_44) ;  /* 0x000000000004a947 */ /* 0x000fea0003800000 */
[----:B------:R0:W5:Y:S02]  /*2970*/  LDG.E.LTC128B.U16 R19, desc[UR36][R4.64+0x10] ;  /* 0x0000102404137981 */ /* 0x000164000c1e1520 */
.L_x_44:
[----:B------:R-:W-:Y:S05]  /*2980*/  BSYNC B1 ;  /* 0x0000000000017941 */ /* 0x000fea0003800000 */
.L_x_43:
        /* <DEDUP_REMOVED lines=10> */
.L_x_46:
[----:B------:R-:W-:Y:S05]  /*2a30*/  BSYNC B1 ;  /* 0x0000000000017941 */ /* 0x000fea0003800000 */
.L_x_45:
[----:B0----5:R-:W-:Y:S01]  /*2a40*/  HADD2.F32 R13, -RZ, R19.H0_H0 ;  /* 0x20000013ff0d7230 */ /* 0x021fe20000004100 */
[----:B------:R-:W-:Y:S01]  /*2a50*/  ISETP.GT.AND P0, PT, R0, 0x8, P0 ;  /* 0x000000080000780c */ /* 0x000fe20000704270 */
[----:B------:R-:W-:Y:S03]  /*2a60*/  BSSY B1, `(.L_x_47) ;  /* 0x0000007000017945 */ /* 0x000fe60003800000 */
[----:B----4-:R-:W-:-:S04]  /*2a70*/  FMUL R2, R13, R58 ;  /* 0x0000003a0d027220 */ /* 0x010fc80000400000 */
[----:B------:R-:W-:-:S05]  /*2a80*/  FFMA R2, R29, R57, R2 ;  /* 0x000000391d027223 */ /* 0x000fca0000000002 */
[----:B------:R-:W-:-:S05]  /*2a90*/  F2FP.F16.F32.PACK_AB R2, RZ, R2 ;  /* 0x00000002ff02723e */ /* 0x000fca00000000ff */
[----:B------:R0:W-:Y:S01]  /*2aa0*/  @P3 STG.E.U16 desc[UR36][R6.64+0x12], R2 ;  /* 0x0000120206003986 */ /* 0x0001e2000c101524 */
[----:B------:R-:W-:Y:S05]  /*2ab0*/  @!P0 BRA `(.L_x_48) ;  /* 0x0000000000048947 */ /* 0x000fea0003800000 */
[----:B------:R4:W5:Y:S02]  /*2ac0*/  LDG.E.LTC128B.U16 R19, desc[UR36][R8.64+0x10] ;  /* 0x0000102408137981 */ /* 0x000964000c1e1520 */
.L_x_48:
[----:B------:R-:W-:Y:S05]  /*2ad0*/  BSYNC B1 ;  /* 0x0000000000017941 */ /* 0x000fea0003800000 */
.L_x_47:
[----:B-----5:R-:W-:Y:S01]  /*2ae0*/  HADD2.F32 R13, -RZ, R19.H0_H0 ;  /* 0x20000013ff0d7230 */ /* 0x020fe20000004100 */
[----:B------:R-:W-:Y:S01]  /*2af0*/  ISETP.GT.AND P1, PT, R0, 0x8, P1 ;  /* 0x000000080000780c */ /* 0x000fe20000f24270 */
[----:B------:R-:W-:Y:S03]  /*2b00*/  BSSY B1, `(.L_x_49) ;  /* 0x0000007000017945 */ /* 0x000fe60003800000 */
[----:B------:R-:W-:-:S04]  /*2b10*/  FMUL R13, R13, R58 ;  /* 0x0000003a0d0d7220 */ /* 0x000fc80000400000 */
[----:B------:R-:W-:-:S05]  /*2b20*/  FFMA R13, R30, R57, R13 ;  /* 0x000000391e0d7223 */ /* 0x000fca000000000d */
[----:B------:R-:W-:-:S05]  /*2b30*/  F2FP.F16.F32.PACK_AB R13, RZ, R13 ;  /* 0x0000000dff0d723e */ /* 0x000fca00000000ff */
[----:B------:R0:W-:Y:S01]  /*2b40*/  @P0 STG.E.U16 desc[UR36][R10.64+0x10], R13 ;  /* 0x0000100d0a000986 */ /* 0x0001e2000c101524 */
[----:B------:R-:W-:Y:S05]  /*2b50*/  @!P1 BRA `(.L_x_50) ;  /* 0x0000000000049947 */ /* 0x000fea0003800000 */
[----:B------:R0:W5:Y:S02]  /*2b60*/  LDG.E.LTC128B.U16 R19, desc[UR36][R8.64+0x12] ;  /* 0x0000122408137981 */ /* 0x000164000c1e1520 */
.L_x_50:
[----:B------:R-:W-:Y:S05]  /*2b70*/  BSYNC B1 ;  /* 0x0000000000017941 */ /* 0x000fea0003800000 */
.L_x_49:
[----:B0----5:R-:W-:Y:S01]  /*2b80*/  HADD2.F32 R13, -RZ, R19.H0_H0 ;  /* 0x20000013ff0d7230 */ /* 0x021fe20000004100 */
        /* <DEDUP_REMOVED lines=9> */
.L_x_52:
[----:B------:R-:W-:Y:S05]  /*2c20*/  BSYNC B1 ;  /* 0x0000000000017941 */ /* 0x000fea0003800000 */
.L_x_51:
        /* <DEDUP_REMOVED lines=10> */
.L_x_54:
[----:B------:R-:W-:Y:S05]  /*2cd0*/  BSYNC B1 ;  /* 0x0000000000017941 */ /* 0x000fea0003800000 */
.L_x_53:
[----:B0----5:R-:W-:Y:S01]  /*2ce0*/  HADD2.F32 R13, -RZ, R19.H0_H0 ;  /* 0x20000013ff0d7230 */ /* 0x021fe20000004100 */
        /* <DEDUP_REMOVED lines=8> */
.L_x_56:
[----:B------:R-:W-:Y:S05]  /*2d70*/  BSYNC B1 ;  /* 0x0000000000017941 */ /* 0x000fea0003800000 */
.L_x_55:
        /* <DEDUP_REMOVED lines=9> */
.L_x_58:
[----:B------:R-:W-:Y:S05]  /*2e10*/  BSYNC B1 ;  /* 0x0000000000017941 */ /* 0x000fea0003800000 */
.L_x_57:
        /* <DEDUP_REMOVED lines=10> */
.L_x_60:
[----:B------:R-:W-:Y:S05]  /*2ec0*/  BSYNC B1 ;  /* 0x0000000000017941 */ /* 0x000fea0003800000 */
.L_x_59:
        /* <DEDUP_REMOVED lines=10> */
.L_x_62:
[----:B------:R-:W-:Y:S05]  /*2f70*/  BSYNC B1 ;  /* 0x0000000000017941 */ /* 0x000fea0003800000 */
.L_x_61:
        /* <DEDUP_REMOVED lines=9> */
.L_x_64:
[----:B------:R-:W-:Y:S05]  /*3010*/  BSYNC B1 ;  /* 0x0000000000017941 */ /* 0x000fea0003800000 */
.L_x_63:
        /* <DEDUP_REMOVED lines=9> */
.L_x_66:
[----:B------:R-:W-:Y:S05]  /*30b0*/  BSYNC B1 ;  /* 0x0000000000017941 */ /* 0x000fea0003800000 */
.L_x_65:
        /* <DEDUP_REMOVED lines=10> */
.L_x_68:
[----:B------:R-:W-:Y:S05]  /*3160*/  BSYNC B1 ;  /* 0x0000000000017941 */ /* 0x000fea0003800000 */
.L_x_67:
        /* <DEDUP_REMOVED lines=10> */
.L_x_70:
[----:B------:R-:W-:Y:S05]  /*3210*/  BSYNC B1 ;  /* 0x0000000000017941 */ /* 0x000fea0003800000 */
.L_x_69:
        /* <DEDUP_REMOVED lines=9> */
.L_x_72:
[----:B------:R-:W-:Y:S05]  /*32b0*/  BSYNC B1 ;  /* 0x0000000000017941 */ /* 0x000fea0003800000 */
.L_x_71:
        /* <DEDUP_REMOVED lines=9> */
.L_x_74:
[----:B------:R-:W-:Y:S05]  /*3350*/  BSYNC B1 ;  /* 0x0000000000017941 */ /* 0x000fea0003800000 */
.L_x_73:
        /* <DEDUP_REMOVED lines=10> */
.L_x_76:
[----:B------:R-:W-:Y:S05]  /*3400*/  BSYNC B1 ;  /* 0x0000000000017941 */ /* 0x000fea0003800000 */
.L_x_75:
        /* <DEDUP_REMOVED lines=10> */
.L_x_78:
[----:B------:R-:W-:Y:S05]  /*34b0*/  BSYNC B1 ;  /* 0x0000000000017941 */ /* 0x000fea0003800000 */
.L_x_77:
        /* <DEDUP_REMOVED lines=9> */
.L_x_80:
[----:B------:R-:W-:Y:S05]  /*3550*/  BSYNC B1 ;  /* 0x0000000000017941 */ /* 0x000fea0003800000 */
.L_x_79:
        /* <DEDUP_REMOVED lines=9> */
.L_x_82:
[----:B------:R-:W-:Y:S05]  /*35f0*/  BSYNC B1 ;  /* 0x0000000000017941 */ /* 0x000fea0003800000 */
.L_x_81:
        /* <DEDUP_REMOVED lines=10> */
.L_x_84:
[----:B------:R-:W-:Y:S05]  /*36a0*/  BSYNC B1 ;  /* 0x0000000000017941 */ /* 0x000fea0003800000 */
.L_x_83:
        /* <DEDUP_REMOVED lines=10> */
.L_x_86:
[----:B------:R-:W-:Y:S05]  /*3750*/  BSYNC B1 ;  /* 0x0000000000017941 */ /* 0x000fea0003800000 */
.L_x_85:
        /* <DEDUP_REMOVED lines=9> */
.L_x_88:
[----:B------:R-:W-:Y:S05]  /*37f0*/  BSYNC B1 ;  /* 0x0000000000017941 */ /* 0x000fea0003800000 */
.L_x_87:
        /* <DEDUP_REMOVED lines=9> */
.L_x_90:
[----:B------:R-:W-:Y:S05]  /*3890*/  BSYNC B1 ;  /* 0x0000000000017941 */ /* 0x000fea0003800000 */
.L_x_89:
        /* <DEDUP_REMOVED lines=10> */
.L_x_92:
[----:B------:R-:W-:Y:S05]  /*3940*/  BSYNC B1 ;  /* 0x0000000000017941 */ /* 0x000fea0003800000 */
.L_x_91:
[----:B-----5:R-:W-:Y:S01]  /*3950*/  HADD2.F32 R13, -RZ, R19.H0_H0 ;  /* 0x20000013ff0d7230 */ /* 0x020fe20000004100 */
[----:B------:R-:W-:Y:S01]  /*3960*/  ISETP.GT.AND P1, PT, R3, 0x39, PT ;  /* 0x000000390300780c */ /* 0x000fe20003f24270 */
[----:B0-----:R-:W-:Y:S01]  /*3970*/  @P2 IMAD.MOV.U32 R2, RZ, RZ, R6 ;  /* 0x000000ffff022224 */ /* 0x001fe200078e0006 */
[----:B------:R-:W-:Y:S01]  /*3980*/  BSSY B1, `(.L_x_93) ;  /* 0x0000009000017945 */ /* 0x000fe20003800000 */
[----:B------:R-:W-:Y:S02]  /*3990*/  @P2 IMAD.MOV.U32 R3, RZ, RZ, R7 ;  /* 0x000000ffff032224 */ /* 0x000fe400078e0007 */
[----:B------:R-:W-:Y:S01]  /*39a0*/  FMUL R13, R13, R58 ;  /* 0x0000003a0d0d7220 */ /* 0x000fe20000400000 */
[----:B------:R-:W-:-:S03]  /*39b0*/  ISETP.GT.AND P3, PT, R0, RZ, P1 ;  /* 0x000000ff0000720c */ /* 0x000fc60000f64270 */
[----:B------:R-:W-:-:S05]  /*39c0*/  FFMA R13, R52, R57, R13 ;  /* 0x00000039340d7223 */ /* 0x000fca000000000d */
[----:B------:R-:W-:-:S05]  /*39d0*/  F2FP.F16.F32.PACK_AB R13, RZ, R13 ;  /* 0x0000000dff0d723e */ /* 0x000fca00000000ff */
[----:B------:R0:W-:Y:S01]  /*39e0*/  @P2 STG.E.U16 desc[UR36][R2.64+0x70], R13 ;  /* 0x0000700d02002986 */ /* 0x0001e2000c101524 */
[----:B------:R-:W-:Y:S05]  /*39f0*/  @!P3 BRA `(.L_x_94) ;  /* 0x000000000004b947 */ /* 0x000fea0003800000 */
[----:B------:R0:W5:Y:S02]  /*3a00*/  LDG.E.LTC128B.U16 R19, desc[UR36][R4.64+0x72] ;  /* 0x0000722404137981 */ /* 0x000164000c1e1520 */
.L_x_94:
[----:B------:R-:W-:Y:S05]  /*3a10*/  BSYNC B1 ;  /* 0x0000000000017941 */ /* 0x000fea0003800000 */
.L_x_93:
        /* <DEDUP_REMOVED lines=9> */
.L_x_96:
[----:B------:R-:W-:Y:S05]  /*3ab0*/  BSYNC B1 ;  /* 0x0000000000017941 */ /* 0x000fea0003800000 */
.L_x_95:
[----:B-----5:R-:W-:Y:S01]  /*3ac0*/  HADD2.F32 R3, -RZ, R19.H0_H0 ;  /* 0x20000013ff037230 */ /* 0x020fe20000004100 */
[----:B------:R-:W-:Y:S01]  /*3ad0*/  ISETP.GT.AND P1, PT, R0, 0x8, P1 ;  /* 0x000000080000780c */ /* 0x000fe20000f24270 */
[----:B0-----:R-:W-:Y:S01]  /*3ae0*/  @P0 IMAD.MOV.U32 R2, RZ, RZ, R10 ;  /* 0x000000ffff020224 */ /* 0x001fe200078e000a */
[----:B------:R-:W-:Y:S02]  /*3af0*/  BSSY B1, `(.L_x_97) ;  /* 0x0000009000017945 */ /* 0x000fe40003800000 */
[----:B------:R-:W-:-:S04]  /*3b00*/  FMUL R3, R3, R58 ;  /* 0x0000003a03037220 */ /* 0x000fc80000400000 */
[----:B------:R-:W-:-:S05]  /*3b10*/  FFMA R3, R54, R57, R3 ;  /* 0x0000003936037223 */ /* 0x000fca0000000003 */
[----:B------:R-:W-:-:S04]  /*3b20*/  F2FP.F16.F32.PACK_AB R3, RZ, R3 ;  /* 0x00000003ff03723e */ /* 0x000fc800000000ff */
[----:B-1----:R-:W-:Y:S01]  /*3b30*/  PRMT R4, R3, 0x7610, R4 ;  /* 0x0000761003047816 */ /* 0x002fe20000000004 */
[----:B------:R-:W-:-:S05]  /*3b40*/  @P0 IMAD.MOV.U32 R3, RZ, RZ, R11 ;  /* 0x000000ffff030224 */ /* 0x000fca00078e000b */
[----:B------:R0:W-:Y:S01]  /*3b50*/  @P0 STG.E.U16 desc[UR36][R2.64+0x70], R4 ;  /* 0x0000700402000986 */ /* 0x0001e2000c101524 */
[----:B------:R-:W-:Y:S05]  /*3b60*/  @!P1 BRA `(.L_x_98) ;  /* 0x0000000000049947 */ /* 0x000fea0003800000 */
[----:B------:R1:W5:Y:S02]  /*3b70*/  LDG.E.LTC128B.U16 R19, desc[UR36][R8.64+0x72] ;  /* 0x0000722408137981 */ /* 0x000364000c1e1520 */
.L_x_98:
[----:B------:R-:W-:Y:S05]  /*3b80*/  BSYNC B1 ;  /* 0x0000000000017941 */ /* 0x000fea0003800000 */
.L_x_97:
[----:B------:R-:W-:Y:S05]  /*3b90*/  @!P1 BRA `(.L_x_99) ;  /* 0x0000000800909947 */ /* 0x000fea0003800000 */
[----:B-----5:R-:W-:-:S05]  /*3ba0*/  HADD2.F32 R19, -RZ, R19.H0_H0 ;  /* 0x20000013ff137230 */ /* 0x020fca0000004100 */
[----:B------:R-:W-:-:S04]  /*3bb0*/  FMUL R0, R19, R58 ;  /* 0x0000003a13007220 */ /* 0x000fc80000400000 */
[----:B------:R-:W-:-:S05]  /*3bc0*/  FFMA R0, R55, R57, R0 ;  /* 0x0000003937007223 */ /* 0x000fca0000000000 */
[----:B------:R-:W-:-:S05]  /*3bd0*/  F2FP.F16.F32.PACK_AB R0, RZ, R0 ;  /* 0x00000000ff00723e */ /* 0x000fca00000000ff */
[----:B------:R0:W-:Y:S01]  /*3be0*/  STG.E.U16 desc[UR36][R10.64+0x72], R0 ;  /* 0x000072000a007986 */ /* 0x0001e2000c101524 */
[----:B------:R-:W-:Y:S05]  /*3bf0*/  BRA `(.L_x_99) ;  /* 0x0000000800787947 */ /* 0x000fea0003800000 */
.L_x_38:
[----:B------:R-:W-:Y:S01]  /*3c00*/  ISETP.GT.AND P2, PT, R3, 0x1, PT ;  /* 0x000000010300780c */ /* 0x000fe20003f44270 */
[----:B------:R-:W-:Y:S01]  /*3c10*/  ULDC.64 UR4, c[0x0][0x5c0] ;  /* 0x0001700000047ab9 */ /* 0x000fe20000000a00 */
[-C--:B------:R-:W-:Y:S01]  /*3c20*/  FMUL R24, R24, R57.reuse ;  /* 0x0000003918187220 */ /* 0x080fe20000400000 */
[-C--:B------:R-:W-:Y:S01]  /*3c30*/  FMUL R25, R25, R57.reuse ;  /* 0x0000003919197220 */ /* 0x080fe20000400000 */
[----:B------:R-:W-:Y:S01]  /*3c40*/  ISETP.GT.AND P1, PT, R0, RZ, P2 ;  /* 0x000000ff0000720c */ /* 0x000fe20001724270 */
[-C--:B------:R-:W-:Y:S01]  /*3c50*/  FMUL R26, R26, R57.reuse ;  /* 0x000000391a1a7220 */ /* 0x080fe20000400000 */
[----:B------:R-:W-:Y:S01]  /*3c60*/  LEA R4, P4, R70, UR4, 0x1 ;  /* 0x0000000446047c11 */ /* 0x000fe2000f8808ff */
[-C--:B------:R-:W-:Y:S01]  /*3c70*/  FMUL R27, R27, R57.reuse ;  /* 0x000000391b1b7220 */ /* 0x080fe20000400000 */
[----:B------:R-:W-:Y:S01]  /*3c80*/  F2FP.F16.F32.PACK_AB R24, RZ, R24 ;  /* 0x00000018ff18723e */ /* 0x000fe200000000ff */
[-C--:B------:R-:W-:Y:S01]  /*3c90*/  FMUL R28, R28, R57.reuse ;  /* 0x000000391c1c7220 */ /* 0x080fe20000400000 */
[----:B------:R-:W-:Y:S01]  /*3ca0*/  LEA.HI.X R5, R70, UR5, R83, 0x1, P4 ;  /* 0x0000000546057c11 */ /* 0x000fe2000a0f0c53 */
[----:B------:R-:W-:Y:S01]  /*3cb0*/  FMUL R29, R29, R57 ;  /* 0x000000391d1d7220 */ /* 0x000fe20000400000 */
[----:B------:R-:W-:Y:S01]  /*3cc0*/  F2FP.F16.F32.PACK_AB R25, RZ, R25 ;  /* 0x00000019ff19723e */ /* 0x000fe200000000ff */
[-C--:B------:R-:W-:Y:S01]  /*3cd0*/  FMUL R30, R30, R57.reuse ;  /* 0x000000391e1e7220 */ /* 0x080fe20000400000 */
[----:B------:R-:W-:Y:S01]  /*3ce0*/  ISETP.GT.AND P2, PT, R0, 0x8, P2 ;  /* 0x000000080000780c */ /* 0x000fe20001744270 */
[----:B------:R-:W-:Y:S01]  /*3cf0*/  @P3 STG.E.U16 desc[UR36][R4.64], R24 ;  /* 0x0000001804003986 */ /* 0x000fe2000c101524 */
[C---:B------:R-:W-:Y:S01]  /*3d00*/  SHF.L.U64.HI R77, R76.reuse, 0x4, R77 ;  /* 0x000000044c4d7819 */ /* 0x040fe2000001024d */
[-C--:B------:R-:W-:Y:S01]  /*3d10*/  FMUL R31, R31, R57.reuse ;  /* 0x000000391f1f7220 */ /* 0x080fe20000400000 */
[----:B------:R-:W-:Y:S01]  /*3d20*/  LEA R6, P3, R76, R4, 0x4 ;  /* 0x000000044c067211 */ /* 0x000fe200078620ff */
[----:B------:R-:W-:Y:S01]  /*3d30*/  @P1 STG.E.U16 desc[UR36][R4.64+0x2], R25 ;  /* 0x0000021904001986 */ /* 0x000fe2000c101524 */
[----:B------:R-:W-:Y:S01]  /*3d40*/  ISETP.GT.AND P1, PT, R0, 0x8, P0 ;  /* 0x000000080000780c */ /* 0x000fe20000724270 */
[----:B------:R-:W-:Y:S01]  /*3d50*/  FMUL R32, R32, R57 ;  /* 0x0000003920207220 */ /* 0x000fe20000400000 */
[----:B------:R-:W-:Y:S01]  /*3d60*/  F2FP.F16.F32.PACK_AB R26, RZ, R26 ;  /* 0x0000001aff1a723e */ /* 0x000fe200000000ff */
[----:B------:R-:W-:Y:S01]  /*3d70*/  IMAD.X R7, R77, 0x1, R5, P3 ;  /* 0x000000014d077824 */ /* 0x000fe200018e0605 */
[----:B------:R-:W-:Y:S01]  /*3d80*/  F2FP.F16.F32.PACK_AB R27, RZ, R27 ;  /* 0x0000001bff1b723e */ /* 0x000fe200000000ff */
[-C--:B------:R-:W-:Y:S01]  /*3d90*/  FMUL R33, R33, R57.reuse ;  /* 0x0000003921217220 */ /* 0x080fe20000400000 */
[----:B------:R-:W-:Y:S01]  /*3da0*/  ISETP.GT.AND P0, PT, R3, 0x8, PT ;  /* 0x000000080300780c */ /* 0x000fe20003f04270 */
[-C--:B------:R-:W-:Y:S01]  /*3db0*/  FMUL R34, R34, R57.reuse ;  /* 0x0000003922227220 */ /* 0x080fe20000400000 */
[----:B------:R-:W-:Y:S01]  /*3dc0*/  F2FP.F16.F32.PACK_AB R28, RZ, R28 ;  /* 0x0000001cff1c723e */ /* 0x000fe200000000ff */
[-C--:B------:R-:W-:Y:S01]  /*3dd0*/  FMUL R35, R35, R57.reuse ;  /* 0x0000003923237220 */ /* 0x080fe20000400000 */
[----:B------:R-:W-:Y:S01]  /*3de0*/  ISETP.GT.AND P4, PT, R0, RZ, P0 ;  /* 0x000000ff0000720c */ /* 0x000fe20000784270 */
[----:B------:R-:W-:Y:S01]  /*3df0*/  FMUL R36, R36, R57 ;  /* 0x0000003924247220 */ /* 0x000fe20000400000 */
[----:B------:R-:W-:Y:S01]  /*3e00*/  F2FP.F16.F32.PACK_AB R29, RZ, R29 ;  /* 0x0000001dff1d723e */ /* 0x000fe200000000ff */
[----:B------:R-:W-:Y:S01]  /*3e10*/  @P1 STG.E.U16 desc[UR36][R6.64], R26 ;  /* 0x0000001a06001986 */ /* 0x000fe2000c101524 */
[----:B------:R-:W-:Y:S01]  /*3e20*/  ISETP.GT.AND P1, PT, R0, 0x8, P0 ;  /* 0x000000080000780c */ /* 0x000fe20000724270 */
[-C--:B------:R-:W-:Y:S01]  /*3e30*/  FMUL R37, R37, R57.reuse ;  /* 0x0000003925257220 */ /* 0x080fe20000400000 */
[C---:B------:R-:W-:Y:S01]  /*3e40*/  ISETP.GT.AND P0, PT, R3.reuse, 0x10, PT ;  /* 0x000000100300780c */ /* 0x040fe20003f04270 */
[----:B------:R-:W-:Y:S01]  /*3e50*/  @P2 STG.E.U16 desc[UR36][R6.64+0x2], R27 ;  /* 0x0000021b06002986 */ /* 0x000fe2000c101524 */
[----:B------:R-:W-:Y:S01]  /*3e60*/  ISETP.GT.AND P2, PT, R3, 0x9, PT ;  /* 0x000000090300780c */ /* 0x000fe20003f44270 */
[-C--:B------:R-:W-:Y:S01]  /*3e70*/  FMUL R38, R38, R57.reuse ;  /* 0x0000003926267220 */ /* 0x080fe20000400000 */
[----:B------:R-:W-:Y:S01]  /*3e80*/  F2FP.F16.F32.PACK_AB R30, RZ, R30 ;  /* 0x0000001eff1e723e */ /* 0x000fe200000000ff */
[-C--:B------:R-:W-:Y:S01]  /*3e90*/  FMUL R39, R39, R57.reuse ;  /* 0x0000003927277220 */ /* 0x080fe20000400000 */
[C---:B------:R-:W-:Y:S01]  /*3ea0*/  ISETP.GT.AND P3, PT, R0.reuse, RZ, P2 ;  /* 0x000000ff0000720c */ /* 0x040fe20001764270 */
[----:B------:R-:W-:Y:S01]  /*3eb0*/  @P4 STG.E.U16 desc[UR36][R4.64+0x10], R28 ;  /* 0x0000101c04004986 */ /* 0x000fe2000c101524 */
[----:B------:R-:W-:Y:S01]  /*3ec0*/  ISETP.GT.AND P2, PT, R0, 0x8, P2 ;  /* 0x000000080000780c */ /* 0x000fe20001744270 */
[----:B------:R-:W-:Y:S01]  /*3ed0*/  FMUL R40, R40, R57 ;  /* 0x0000003928287220 */ /* 0x000fe20000400000 */
[----:B------:R-:W-:Y:S01]  /*3ee0*/  F2FP.F16.F32.PACK_AB R31, RZ, R31 ;  /* 0x0000001fff1f723e */ /* 0x000fe200000000ff */
[-C--:B------:R-:W-:Y:S01]  /*3ef0*/  FMUL R41, R41, R57.reuse ;  /* 0x0000003929297220 */ /* 0x080fe20000400000 */
[----:B------:R-:W-:Y:S01]  /*3f00*/  ISETP.GT.AND P4, PT, R0, RZ, P0 ;  /* 0x000000ff0000720c */ /* 0x000fe20000784270 */
[-C--:B------:R-:W-:Y:S01]  /*3f10*/  FMUL R42, R42, R57.reuse ;  /* 0x000000392a2a7220 */ /* 0x080fe20000400000 */
[----:B------:R-:W-:Y:S01]  /*3f20*/  F2FP.F16.F32.PACK_AB R32, RZ, R32 ;  /* 0x00000020ff20723e */ /* 0x000fe200000000ff */
[----:B------:R-:W-:Y:S01]  /*3f30*/  FMUL R43, R43, R57 ;  /* 0x000000392b2b7220 */ /* 0x000fe20000400000 */
[----:B------:R-:W-:Y:S01]  /*3f40*/  F2FP.F16.F32.PACK_AB R33, RZ, R33 ;  /* 0x00000021ff21723e */ /* 0x000fe200000000ff */
[-C--:B------:R-:W-:Y:S01]  /*3f50*/  FMUL R44, R44, R57.reuse ;  /* 0x000000392c2c7220 */ /* 0x080fe20000400000 */
[----:B------:R-:W-:Y:S01]  /*3f60*/  F2FP.F16.F32.PACK_AB R34, RZ, R34 ;  /* 0x00000022ff22723e */ /* 0x000fe200000000ff */
[----:B------:R-:W-:Y:S01]  /*3f70*/  @P3 STG.E.U16 desc[UR36][R4.64+0x12], R29 ;  /* 0x0000121d04003986 */ /* 0x000fe2000c101524 */
[----:B------:R-:W-:Y:S01]  /*3f80*/  ISETP.GT.AND P3, PT, R3, 0x11, PT ;  /* 0x000000110300780c */ /* 0x000fe20003f64270 */
[----:B------:R-:W-:Y:S01]  /*3f90*/  FMUL R45, R45, R57 ;  /* 0x000000392d2d7220 */ /* 0x000fe20000400000 */
[----:B------:R-:W-:Y:S01]  /*3fa0*/  F2FP.F16.F32.PACK_AB R35, RZ, R35 ;  /* 0x00000023ff23723e */ /* 0x000fe200000000ff */
[----:B------:R-:W-:Y:S01]  /*3fb0*/  @P1 STG.E.U16 desc[UR36][R6.64+0x10], R30 ;  /* 0x0000101e06001986 */ /* 0x000fe2000c101524 */
[----:B------:R-:W-:Y:S01]  /*3fc0*/  ISETP.GT.AND P1, PT, R0, 0x8, P0 ;  /* 0x000000080000780c */ /* 0x000fe20000724270 */
[-C--:B------:R-:W-:Y:S01]  /*3fd0*/  FMUL R46, R46, R57.reuse ;  /* 0x000000392e2e7220 */ /* 0x080fe20000400000 */
[----:B------:R-:W-:Y:S01]  /*3fe0*/  ISETP.GT.AND P0, PT, R3, 0x18, PT ;  /* 0x000000180300780c */ /* 0x000fe20003f04270 */
[----:B------:R-:W-:Y:S01]  /*3ff0*/  @P2 STG.E.U16 desc[UR36][R6.64+0x12], R31 ;  /* 0x0000121f06002986 */ /* 0x000fe2000c101524 */
[C---:B------:R-:W-:Y:S01]  /*4000*/  ISETP.GT.AND P2, PT, R0.reuse, RZ, P3 ;  /* 0x000000ff0000720c */ /* 0x040fe20001f44270 */
[-C--:B------:R-:W-:Y:S01]  /*4010*/  FMUL R47, R47, R57.reuse ;  /* 0x000000392f2f7220 */ /* 0x080fe20000400000 */
[C---:B------:R-:W-:Y:S01]  /*4020*/  ISETP.GT.AND P3, PT, R0.reuse, 0x8, P3 ;  /* 0x000000080000780c */ /* 0x040fe20001f64270 */
[----:B------:R-:W-:Y:S01]  /*4030*/  @P4 STG.E.U16 desc[UR36][R4.64+0x20], R32 ;  /* 0x0000202004004986 */ /* 0x000fe2000c101524 */
[----:B------:R-:W-:Y:S01]  /*4040*/  ISETP.GT.AND P4, PT, R0, RZ, P0 ;  /* 0x000000ff0000720c */ /* 0x000fe20000784270 */
[-C--:B------:R-:W-:Y:S01]  /*4050*/  FMUL R48, R48, R57.reuse ;  /* 0x0000003930307220 */ /* 0x080fe20000400000 */
[----:B------:R-:W-:Y:S01]  /*4060*/  F2FP.F16.F32.PACK_AB R36, RZ, R36 ;  /* 0x00000024ff24723e */ /* 0x000fe200000000ff */
[----:B------:R-:W-:Y:S01]  /*4070*/  FMUL R49, R49, R57 ;  /* 0x0000003931317220 */ /* 0x000fe20000400000 */
[----:B------:R-:W-:Y:S01]  /*4080*/  F2FP.F16.F32.PACK_AB R37, RZ, R37 ;  /* 0x00000025ff25723e */ /* 0x000fe200000000ff */
[-C--:B------:R-:W-:Y:S01]  /*4090*/  FMUL R50, R50, R57.reuse ;  /* 0x0000003932327220 */ /* 0x080fe20000400000 */
[----:B------:R-:W-:Y:S01]  /*40a0*/  F2FP.F16.F32.PACK_AB R38, RZ, R38 ;  /* 0x00000026ff26723e */ /* 0x000fe200000000ff */
[----:B------:R-:W-:Y:S01]  /*40b0*/  FMUL R51, R51, R57 ;  /* 0x0000003933337220 */ /* 0x000fe20000400000 */
[----:B------:R-:W-:Y:S01]  /*40c0*/  F2FP.F16.F32.PACK_AB R39, RZ, R39 ;  /* 0x00000027ff27723e */ /* 0x000fe200000000ff */
[----:B------:R-:W-:Y:S01]  /*40d0*/  @P2 STG.E.U16 desc[UR36][R4.64+0x22], R33 ;  /* 0x0000222104002986 */ /* 0x000fe2000c101524 */
[----:B------:R-:W-:Y:S01]  /*40e0*/  F2FP.F16.F32.PACK_AB R40, RZ, R40 ;  /* 0x00000028ff28723e */ /* 0x000fe200000000ff */
        /* <DEDUP_REMOVED lines=10> */
[----:B------:R-:W-:Y:S01]  /*4190*/  @P4 STG.E.U16 desc[UR36][R4.64+0x30], R36 ;  /* 0x0000302404004986 */ /* 0x000fe2000c101524 */
[C---:B------:R-:W-:Y:S01]  /*41a0*/  ISETP.GT.AND P2, PT, R0.reuse, RZ, P3 ;  /* 0x000000ff0000720c */ /* 0x040fe20001f44270 */
[----:B------:R-:W-:Y:S01]  /*41b0*/  FMUL R55, R55, R57 ;  /* 0x0000003937377220 */ /* 0x000fe20000400000 */
[----:B------:R-:W-:-:S02]  /*41c0*/  ISETP.GT.AND P4, PT, R0, 0x8, P3 ;  /* 0x000000080000780c */ /* 0x000fc40001f84270 */
[C---:B------:R-:W-:Y:S02]  /*41d0*/  ISETP.GT.AND P3, PT, R0.reuse, RZ, P0 ;  /* 0x000000ff0000720c */ /* 0x040fe40000764270 */
[----:B------:R-:W-:Y:S02]  /*41e0*/  ISETP.GT.AND P0, PT, R0, 0x8, P0 ;  /* 0x000000080000780c */ /* 0x000fe40000704270 */
[----:B------:R-:W-:Y:S02]  /*41f0*/  F2FP.F16.F32.PACK_AB R43, RZ, R43 ;  /* 0x0000002bff2b723e */ /* 0x000fe400000000ff */
[----:B------:R-:W-:Y:S02]  /*4200*/  F2FP.F16.F32.PACK_AB R44, RZ, R44 ;  /* 0x0000002cff2c723e */ /* 0x000fe400000000ff */
[----:B------:R-:W-:Y:S01]  /*4210*/  F2FP.F16.F32.PACK_AB R45, RZ, R45 ;  /* 0x0000002dff2d723e */ /* 0x000fe200000000ff */
[----:B------:R-:W-:Y:S01]  /*4220*/  @P2 STG.E.U16 desc[UR36][R4.64+0x32], R37 ;  /* 0x0000322504002986 */ /* 0x000fe2000c101524 */
[----:B------:R-:W-:-:S02]  /*4230*/  F2FP.F16.F32.PACK_AB R46, RZ, R46 ;  /* 0x0000002eff2e723e */ /* 0x000fc400000000ff */
[----:B------:R-:W-:Y:S01]  /*4240*/  F2FP.F16.F32.PACK_AB R47, RZ, R47 ;  /* 0x0000002fff2f723e */ /* 0x000fe200000000ff */
[----:B------:R-:W-:Y:S01]  /*4250*/  @P1 STG.E.U16 desc[UR36][R6.64+0x30], R38 ;  /* 0x0000302606001986 */ /* 0x000fe2000c101524 */
[C---:B------:R-:W-:Y:S02]  /*4260*/  ISETP.GT.AND P1, PT, R3.reuse, 0x28, PT ;  /* 0x000000280300780c */ /* 0x040fe40003f24270 */
[----:B------:R-:W-:Y:S01]  /*4270*/  F2FP.F16.F32.PACK_AB R48, RZ, R48 ;  /* 0x00000030ff30723e */ /* 0x000fe200000000ff */
[----:B------:R-:W-:Y:S01]  /*4280*/  @P4 STG.E.U16 desc[UR36][R6.64+0x32], R39 ;  /* 0x0000322706004986 */ /* 0x000fe2000c101524 */
[----:B------:R-:W-:Y:S02]  /*4290*/  ISETP.GT.AND P4, PT, R3, 0x21, PT ;  /* 0x000000210300780c */ /* 0x000fe40003f84270 */
[----:B------:R-:W-:Y:S01]  /*42a0*/  F2FP.F16.F32.PACK_AB R49, RZ, R49 ;  /* 0x00000031ff31723e */ /* 0x000fe200000000ff */
[----:B------:R-:W-:Y:S01]  /*42b0*/  @P3 STG.E.U16 desc[UR36][R4.64+0x40], R40 ;  /* 0x0000402804003986 */ /* 0x000fe2000c101524 */
[----:B------:R-:W-:-:S02]  /*42c0*/  ISETP.GT.AND P2, PT, R0, RZ, P4 ;  /* 0x000000ff0000720c */ /* 0x000fc40002744270 */
[C---:B------:R-:W-:Y:S02]  /*42d0*/  ISETP.GT.AND P4, PT, R0.reuse, 0x8, P4 ;  /* 0x000000080000780c */ /* 0x040fe40002784270 */
        /* <DEDUP_REMOVED lines=12> */
[C---:B------:R-:W-:Y:S02]  /*43a0*/  ISETP.GT.AND P2, PT, R0.reuse, RZ, P0 ;  /* 0x000000ff0000720c */ /* 0x040fe40000744270 */
[----:B------:R-:W-:Y:S01]  /*43b0*/  ISETP.GT.AND P0, PT, R0, 0x8, P0 ;  /* 0x000000080000780c */ /* 0x000fe20000704270 */
[----:B------:R-:W-:Y:S01]  /*43c0*/  @P3 STG.E.U16 desc[UR36][R4.64+0x50], R44 ;  /* 0x0000502c04003986 */ /* 0x000fe2000c101524 */
[----:B------:R-:W-:-:S04]  /*43d0*/  ISETP.GT.AND P3, PT, R3, 0x30, PT ;  /* 0x000000300300780c */ /* 0x000fc80003f64270 */
[C---:B------:R-:W-:Y:S02]  /*43e0*/  ISETP.GT.AND P4, PT, R0.reuse, RZ, P3 ;  /* 0x000000ff0000720c */ /* 0x040fe40001f84270 */
[----:B------:R-:W-:-:S03]  /*43f0*/  ISETP.GT.AND P3, PT, R0, 0x8, P3 ;  /* 0x000000080000780c */ /* 0x000fc60001f64270 */
[----:B------:R-:W-:Y:S01]  /*4400*/  @P2 STG.E.U16 desc[UR36][R4.64+0x52], R45 ;  /* 0x0000522d04002986 */ /* 0x000fe2000c101524 */
[----:B------:R-:W-:-:S03]  /*4410*/  ISETP.GT.AND P2, PT, R3, 0x39, PT ;  /* 0x000000390300780c */ /* 0x000fc60003f44270 */
[----:B------:R-:W-:Y:S01]  /*4420*/  @P1 STG.E.U16 desc[UR36][R6.64+0x50], R46 ;  /* 0x0000502e06001986 */ /* 0x000fe2000c101524 */
[----:B------:R-:W-:-:S03]  /*4430*/  ISETP.GT.AND P1, PT, R3, 0x38, PT ;  /* 0x000000380300780c */ /* 0x000fc60003f24270 */
[----:B------:R-:W-:Y:S01]  /*4440*/  @P0 STG.E.U16 desc[UR36][R6.64+0x52], R47 ;  /* 0x0000522f06000986 */ /* 0x000fe2000c101524 */
[----:B------:R-:W-:-:S03]  /*4450*/  ISETP.GT.AND P0, PT, R3, 0x31, PT ;  /* 0x000000310300780c */ /* 0x000fc60003f04270 */
[----:B------:R-:W-:Y:S01]  /*4460*/  @P4 STG.E.U16 desc[UR36][R4.64+0x60], R48 ;  /* 0x0000603004004986 */ /* 0x000fe2000c101524 */
[C---:B------:R-:W-:Y:S02]  /*4470*/  ISETP.GT.AND P4, PT, R0.reuse, RZ, P0 ;  /* 0x000000ff0000720c */ /* 0x040fe40000784270 */
[----:B------:R-:W-:-:S11]  /*4480*/  ISETP.GT.AND P0, PT, R0, 0x8, P0 ;  /* 0x000000080000780c */ /* 0x000fd60000704270 */
[----:B------:R-:W-:Y:S02]  /*4490*/  @P4 IMAD.MOV.U32 R2, RZ, RZ, R4 ;  /* 0x000000ffff024224 */ /* 0x000fe400078e0004 */
[----:B------:R-:W-:-:S05]  /*44a0*/  @P4 IMAD.MOV.U32 R3, RZ, RZ, R5 ;  /* 0x000000ffff034224 */ /* 0x000fca00078e0005 */
[----:B------:R1:W-:Y:S01]  /*44b0*/  @P4 STG.E.U16 desc[UR36][R2.64+0x62], R49 ;  /* 0x0000623102004986 */ /* 0x0003e2000c101524 */
[C---:B------:R-:W-:Y:S02]  /*44c0*/  ISETP.GT.AND P4, PT, R0.reuse, RZ, P2 ;  /* 0x000000ff0000720c */ /* 0x040fe40001784270 */
[----:B------:R-:W-:Y:S01]  /*44d0*/  ISETP.GT.AND P2, PT, R0, 0x8, P2 ;  /* 0x000000080000780c */ /* 0x000fe20001744270 */
[----:B-1----:R-:W-:Y:S02]  /*44e0*/  @P3 IMAD.MOV.U32 R2, RZ, RZ, R6 ;  /* 0x000000ffff023224 */ /* 0x002fe400078e0006 */
[----:B------:R-:W-:-:S05]  /*44f0*/  @P3 IMAD.MOV.U32 R3, RZ, RZ, R7 ;  /* 0x000000ffff033224 */ /* 0x000fca00078e0007 */
[----:B------:R1:W-:Y:S01]  /*4500*/  @P3 STG.E.U16 desc[UR36][R2.64+0x60], R50 ;  /* 0x0000603202003986 */ /* 0x0003e2000c101524 */
[C---:B------:R-:W-:Y:S02]  /*4510*/  ISETP.GT.AND P3, PT, R0.reuse, RZ, P1 ;  /* 0x000000ff0000720c */ /* 0x040fe40000f64270 */
[----:B------:R-:W-:Y:S01]  /*4520*/  ISETP.GT.AND P1, PT, R0, 0x8, P1 ;  /* 0x000000080000780c */ /* 0x000fe20000f24270 */
[----:B-1----:R-:W-:Y:S02]  /*4530*/  @P0 IMAD.MOV.U32 R2, RZ, RZ, R6 ;  /* 0x000000ffff020224 */ /* 0x002fe400078e0006 */
[----:B------:R-:W-:-:S05]  /*4540*/  @P0 IMAD.MOV.U32 R3, RZ, RZ, R7 ;  /* 0x000000ffff030224 */ /* 0x000fca00078e0007 */
[----:B------:R1:W-:Y:S03]  /*4550*/  @P0 STG.E.U16 desc[UR36][R2.64+0x62], R51 ;  /* 0x0000623302000986 */ /* 0x0003e6000c101524 */
[----:B-1----:R-:W-:Y:S02]  /*4560*/  @P3 IMAD.MOV.U32 R2, RZ, RZ, R4 ;  /* 0x000000ffff023224 */ /* 0x002fe400078e0004 */
[----:B------:R-:W-:-:S05]  /*4570*/  @P3 IMAD.MOV.U32 R3, RZ, RZ, R5 ;  /* 0x000000ffff033224 */ /* 0x000fca00078e0005 */
[----:B------:R1:W-:Y:S04]  /*4580*/  @P3 STG.E.U16 desc[UR36][R2.64+0x70], R52 ;  /* 0x0000703402003986 */ /* 0x0003e8000c101524 */
[----:B------:R2:W-:Y:S01]  /*4590*/  @P4 STG.E.U16 desc[UR36][R4.64+0x72], R53 ;  /* 0x0000723504004986 */ /* 0x0005e2000c101524 */
[----:B-1----:R-:W-:Y:S02]  /*45a0*/  @P1 IMAD.MOV.U32 R2, RZ, RZ, R6 ;  /* 0x000000ffff021224 */ /* 0x002fe400078e0006 */
[----:B------:R-:W-:-:S05]  /*45b0*/  @P1 IMAD.MOV.U32 R3, RZ, RZ, R7 ;  /* 0x000000ffff031224 */ /* 0x000fca00078e0007 */
[----:B------:R2:W-:Y:S04]  /*45c0*/  @P1 STG.E.U16 desc[UR36][R2.64+0x70], R54 ;  /* 0x0000703602001986 */ /* 0x0005e8000c101524 */
[----:B------:R2:W-:Y:S02]  /*45d0*/  @P2 STG.E.U16 desc[UR36][R6.64+0x72], R55 ;  /* 0x0000723706002986 */ /* 0x0005e4000c101524 */
.L_x_99:
[----:B------:R-:W-:Y:S05]  /*45e0*/  BSYNC B0 ;  /* 0x0000000000007941 */ /* 0x000fea0003800000 */
.L_x_37:
[----:B0-2---:R-:W2:Y:S01]  /*45f0*/  LDL.64 R2, [R1] ;  /* 0x0000000001027983 */ /* 0x005ea20000100a00 */
[----:B------:R-:W-:Y:S01]  /*4600*/  ULDC.64 UR4, c[0x0][0x650] ;  /* 0x0001940000047ab9 */ /* 0x000fe20000000a00 */
[----:B------:R0:W-:Y:S01]  /*4610*/  SYNCS.ARRIVE.TRANS64.A1T0 RZ, [R65+UR47], RZ ;  /* 0x000000ff41ff79a7 */ /* 0x0001e2000810002f */
[----:B------:R-:W-:Y:S01]  /*4620*/  PRMT R0, RZ, 0x7610, R0 ;  /* 0x00007610ff007816 */ /* 0x000fe20000000000 */
[----:B-----5:R-:W-:Y:S02]  /*4630*/  IMAD.MOV.U32 R19, RZ, RZ, -0x1 ;  /* 0xffffffffff137424 */ /* 0x020fe400078e00ff */
[----:B------:R-:W-:Y:S01]  /*4640*/  IMAD.MOV.U32 R22, RZ, RZ, -0x1 ;  /* 0xffffffffff167424 */ /* 0x000fe200078e00ff */
[----:B--2---:R-:W-:-:S04]  /*4650*/  LEA R18, P0, R2, R18, 0x1 ;  /* 0x0000001202127211 */ /* 0x004fc800078008ff */
[----:B------:R-:W-:Y:S01]  /*4660*/  LEA.HI.X R17, R2, R17, R23, 0x1, P0 ;  /* 0x0000001102117211 */ /* 0x000fe200000f0c17 */
[----:B------:R-:W-:Y:S01]  /*4670*/  IMAD.MOV.U32 R2, RZ, RZ, -0x1 ;  /* 0xffffffffff027424 */ /* 0x000fe200078e00ff */
[----:B------:R-:W-:-:S04]  /*4680*/  ISETP.GE.U32.AND P0, PT, R18, UR4, PT ;  /* 0x0000000412007c0c */ /* 0x000fc8000bf06070 */
[----:B------:R-:W-:-:S13]  /*4690*/  ISETP.GE.U32.AND.EX P0, PT, R17, UR5, PT, P0 ;  /* 0x0000000511007c0c */ /* 0x000fda000bf06100 */
[----:B0-----:R-:W-:Y:S05]  /*46a0*/  @P0 BRA `(.L_x_100) ;  /* 0x0000000400700947 */ /* 0x001fea0003800000 */
[----:B------:R-:W0:Y:S01]  /*46b0*/  S2R R10, SR_CTAID.X ;  /* 0x00000000000a7919 */ /* 0x000e220000002500 */
[----:B-1-34-:R-:W1:Y:S01]  /*46c0*/  LDC.64 R8, c[0x0][0x628] ;  /* 0x00018a00ff087b82 */ /* 0x01ae620000000a00 */
[----:B------:R-:W-:Y:S01]  /*46d0*/  ULDC UR4, c[0x0][0x150] ;  /* 0x0000540000047ab9 */ /* 0x000fe20000000800 */
[----:B------:R-:W-:Y:S01]  /*46e0*/  IMAD.MOV.U32 R6, RZ, RZ, R18 ;  /* 0x000000ffff067224 */ /* 0x000fe200078e0012 */
[----:B------:R-:W2:Y:S01]  /*46f0*/  S2R R20, SR_CTAID.Y ;  /* 0x0000000000147919 */ /* 0x000ea20000002600 */
[----:B------:R-:W-:-:S04]  /*4700*/  IMAD.MOV.U32 R7, RZ, RZ, R17 ;  /* 0x000000ffff077224 */ /* 0x000fc800078e0011 */
[----:B------:R-:W3:Y:S08]  /*4710*/  LDC R15, c[0x0][0x144] ;  /* 0x00005100ff0f7b82 */ /* 0x000ef00000000800 */
[----:B------:R-:W4:Y:S08]  /*4720*/  LDC R0, c[0x0][0x630] ;  /* 0x00018c00ff007b82 */ /* 0x000f300000000800 */
[----:B------:R-:W2:Y:S01]  /*4730*/  LDC.64 R12, c[0x0][0x620] ;  /* 0x00018800ff0c7b82 */ /* 0x000ea20000000a00 */
[----:B-1----:R-:W-:-:S04]  /*4740*/  ISETP.NE.U32.AND P0, PT, R8, RZ, PT ;  /* 0x000000ff0800720c */ /* 0x002fc80003f05070 */
[----:B------:R-:W-:Y:S02]  /*4750*/  ISETP.NE.AND.EX P0, PT, R9, RZ, PT, P0 ;  /* 0x000000ff0900720c */ /* 0x000fe40003f05300 */
[----:B0-----:R-:W-:-:S05]  /*4760*/  I2FP.F32.U32 R2, R10 ;  /* 0x0000000a00027245 */ /* 0x001fca0000201000 */
[----:B------:R-:W-:-:S04]  /*4770*/  FMUL R2, R2, UR4 ;  /* 0x0000000402027c20 */ /* 0x000fc80008400000 */
[----:B------:R0:W1:Y:S02]  /*4780*/  F2I.U32.TRUNC.NTZ R14, R2 ;  /* 0x00000002000e7305 */ /* 0x000064000020f000 */
[----:B---34-:R-:W-:Y:S05]  /*4790*/  @!P0 BRA `(.L_x_101) ;  /* 0x0000000000288947 */ /* 0x018fea0003800000 */
[----:B------:R-:W3:Y:S02]  /*47a0*/  LDC R3, c[0x0][0x634] ;  /* 0x00018d00ff037b82 */ /* 0x000ee40000000800 */
[----:B---3--:R-:W-:-:S05]  /*47b0*/  IADD3 R7, P0, R18, R3, RZ ;  /* 0x0000000312077210 */ /* 0x008fca0007f1e0ff */
[----:B------:R-:W-:-:S04]  /*47c0*/  IMAD.X R11, RZ, RZ, R17, P0 ;  /* 0x000000ffff0b7224 */ /* 0x000fc800000e0611 */
[----:B0-----:R-:W-:-:S04]  /*47d0*/  IMAD.WIDE.U32 R2, R11, R8, RZ ;  /* 0x000000080b027225 */ /* 0x001fc800078e00ff */
[----:B------:R-:W-:-:S04]  /*47e0*/  IMAD.WIDE.U32 R4, P0, R7, R9, R2 ;  /* 0x0000000907047225 */ /* 0x000fc80007800002 */
[----:B------:R-:W-:-:S04]  /*47f0*/  IMAD.WIDE.U32 R2, R7, R8, RZ ;  /* 0x0000000807027225 */ /* 0x000fc800078e00ff */
[----:B------:R-:W-:Y:S01]  /*4800*/  IMAD.X R7, RZ, RZ, RZ, P0 ;  /* 0x000000ffff077224 */ /* 0x000fe200000e06ff */
[----:B------:R-:W-:Y:S01]  /*4810*/  IADD3 RZ, P0, R3, R4, RZ ;  /* 0x0000000403ff7210 */ /* 0x000fe20007f1e0ff */
[----:B------:R-:W-:-:S04]  /*4820*/  IMAD.MOV.U32 R6, RZ, RZ, R5 ;  /* 0x000000ffff067224 */ /* 0x000fc800078e0005 */
[----:B------:R-:W-:-:S08]  /*4830*/  IMAD.WIDE.U32.X R6, R11, R9, R6, P0 ;  /* 0x000000090b067225 */ /* 0x000fd000000e0406 */
.L_x_101:
[----:B------:R-:W3:Y:S01]  /*4840*/  LDC.64 R26, c[0x0][0x640] ;  /* 0x00019000ff1a7b82 */ /* 0x000ee20000000a00 */
[-C--:B------:R-:W-:Y:S01]  /*4850*/  SHF.R.U64 R11, R6, R0.reuse, R7 ;  /* 0x00000000060b7219 */ /* 0x080fe20000001207 */
[----:B------:R-:W-:Y:S01]  /*4860*/  IMAD.MOV.U32 R19, RZ, RZ, R17 ;  /* 0x000000ffff137224 */ /* 0x000fe200078e0011 */
[----:B------:R-:W-:Y:S01]  /*4870*/  SHF.R.U32.HI R0, RZ, R0, R7 ;  /* 0x00000000ff007219 */ /* 0x000fe20000011607 */
[----:B-1----:R-:W-:Y:S01]  /*4880*/  IMAD.MOV R14, RZ, RZ, -R14 ;  /* 0x000000ffff0e7224 */ /* 0x002fe200078e0a0e */
[----:B------:R-:W-:Y:S01]  /*4890*/  IADD3 R5, P0, RZ, -R11, RZ ;  /* 0x8000000bff057210 */ /* 0x000fe20007f1e0ff */
[----:B------:R-:W-:Y:S01]  /*48a0*/  ULDC UR4, c[0x0][0x154] ;  /* 0x0000550000047ab9 */ /* 0x000fe20000000800 */
[----:B------:R-:W-:Y:S01]  /*48b0*/  IMAD.MOV.U32 R7, RZ, RZ, 0x1 ;  /* 0x00000001ff077424 */ /* 0x000fe200078e00ff */
[----:B------:R-:W1:Y:S01]  /*48c0*/  LDC R4, c[0x0][0x618] ;  /* 0x00018600ff047b82 */ /* 0x000e620000000800 */
[----:B------:R-:W-:Y:S02]  /*48d0*/  IMAD R22, R15, R14, R10 ;  /* 0x0000000e0f167224 */ /* 0x000fe400078e020a */
[----:B------:R-:W-:-:S04]  /*48e0*/  IMAD.X R3, RZ, RZ, ~R0, P0 ;  /* 0x000000ffff037224 */ /* 0x000fc800000e0e00 */
[-C--:B--2---:R-:W-:Y:S01]  /*48f0*/  IMAD R0, R3, R12.reuse, RZ ;  /* 0x0000000c03007224 */ /* 0x084fe200078e02ff */
[----:B------:R-:W2:Y:S01]  /*4900*/  LDC R6, c[0x0][0x608] ;  /* 0x00018200ff067b82 */ /* 0x000ea20000000800 */
[----:B0-----:R-:W-:-:S04]  /*4910*/  IMAD.WIDE.U32 R2, R5, R12, R18 ;  /* 0x0000000c05027225 */ /* 0x001fc800078e0012 */
[----:B------:R-:W-:Y:S01]  /*4920*/  IMAD R5, R5, R13, R0 ;  /* 0x0000000d05057224 */ /* 0x000fe200078e0200 */
[----:B------:R-:W-:Y:S02]  /*4930*/  I2FP.F32.U32 R0, R20 ;  /* 0x0000001400007245 */ /* 0x000fe40000201000 */
[----:B------:R-:W0:Y:S01]  /*4940*/  LDC R24, c[0x0][0x658] ;  /* 0x00019600ff187b82 */ /* 0x000e220000000800 */
[----:B------:R-:W-:Y:S01]  /*4950*/  IMAD.IADD R3, R3, 0x1, R5 ;  /* 0x0000000103037824 */ /* 0x000fe200078e0205 */
[----:B---3--:R-:W-:Y:S01]  /*4960*/  ISETP.NE.U32.AND P0, PT, R26, RZ, PT ;  /* 0x000000ff1a00720c */ /* 0x008fe20003f05070 */
[----:B------:R-:W-:Y:S01]  /*4970*/  FMUL R0, R0, UR4 ;  /* 0x0000000400007c20 */ /* 0x000fe20008400000 */
[----:B------:R-:W-:Y:S02]  /*4980*/  IMAD.MOV.U32 R5, RZ, RZ, -0x1 ;  /* 0xffffffffff057424 */ /* 0x000fe400078e00ff */
[----:B------:R-:W-:Y:S01]  /*4990*/  ISETP.NE.AND.EX P0, PT, R27, RZ, PT, P0 ;  /* 0x000000ff1b00720c */ /* 0x000fe20003f05300 */
[----:B------:R3:W4:Y:S01]  /*49a0*/  F2I.U32.TRUNC.NTZ R12, R0 ;  /* 0x00000000000c7305 */ /* 0x000722000020f000 */
[----:B------:R-:W3:Y:S01]  /*49b0*/  LDC R15, c[0x0][0x148] ;  /* 0x00005200ff0f7b82 */ /* 0x000ee20000000800 */
[----:B-1----:R-:W-:-:S02]  /*49c0*/  SHF.R.U64 R10, R2, R4, R3 ;  /* 0x00000004020a7219 */ /* 0x002fc40000001203 */
[----:B------:R-:W-:-:S05]  /*49d0*/  SHF.R.U32.HI R3, RZ, R4, R3 ;  /* 0x00000004ff037219 */ /* 0x000fca0000011603 */
[----:B------:R-:W1:Y:S01]  /*49e0*/  LDC R14, c[0x0][0x600] ;  /* 0x00018000ff0e7b82 */ /* 0x000e620000000800 */
[-CC-:B--2---:R-:W-:Y:S02]  /*49f0*/  SHF.R.U64 R8, R10, R6.reuse, R3.reuse ;  /* 0x000000060a087219 */ /* 0x184fe40000001203 */
[----:B------:R-:W-:-:S05]  /*4a00*/  SHF.R.U32.HI R3, RZ, R6, R3 ;  /* 0x00000006ff037219 */ /* 0x000fca0000011603 */
[----:B------:R-:W2:Y:S01]  /*4a10*/  LDC R21, c[0x0][0x648] ;  /* 0x00019200ff157b82 */ /* 0x000ea20000000800 */
[-CC-:B0-----:R-:W-:Y:S02]  /*4a20*/  SHF.R.U64 R13, R8, R24.reuse, R3.reuse ;  /* 0x00000018080d7219 */ /* 0x181fe40000001203 */
[-C--:B------:R-:W-:Y:S02]  /*4a30*/  SHF.L.U32 R5, R5, R24.reuse, RZ ;  /* 0x0000001805057219 */ /* 0x080fe400000006ff */
[-C--:B------:R-:W-:Y:S01]  /*4a40*/  SHF.R.U32.HI R3, RZ, R24.reuse, R3 ;  /* 0x00000018ff037219 */ /* 0x080fe20000011603 */
[----:B------:R-:W-:Y:S01]  /*4a50*/  IMAD.MOV.U32 R2, RZ, RZ, R13 ;  /* 0x000000ffff027224 */ /* 0x000fe200078e000d */
[----:B------:R-:W-:Y:S01]  /*4a60*/  SHF.L.U32 R24, R7, R24, RZ ;  /* 0x0000001807187219 */ /* 0x000fe200000006ff */
[----:B------:R-:W0:Y:S01]  /*4a70*/  LDC R25, c[0x0][0x638] ;  /* 0x00018e00ff197b82 */ /* 0x000e220000000800 */
[----:B------:R-:W-:-:S07]  /*4a80*/  LOP3.LUT R19, RZ, R5, RZ, 0x33, !PT ;  /* 0x00000005ff137212 */ /* 0x000fce00078e33ff */
[----:B------:R-:W0:Y:S01]  /*4a90*/  LDC R28, c[0x0][0x610] ;  /* 0x00018400ff1c7b82 */ /* 0x000e220000000800 */
[----:B----4-:R-:W-:Y:S05]  /*4aa0*/  @!P0 BRA `(.L_x_102) ;  /* 0x0000000000288947 */ /* 0x010fea0003800000 */
[----:B---3--:R-:W3:Y:S02]  /*4ab0*/  LDC R0, c[0x0][0x64c] ;  /* 0x00019300ff007b82 */ /* 0x008ee40000000800 */
        /* <DEDUP_REMOVED lines=9> */
.L_x_102:
[----:B------:R-:W4:Y:S01]  /*4b50*/  LDC R4, c[0x0][0x65c] ;  /* 0x00019700ff047b82 */ /* 0x000f220000000800 */
[----:B--23--:R-:W-:Y:S01]  /*4b60*/  SHF.R.U64 R0, R2, R21, R3 ;  /* 0x0000001502007219 */ /* 0x00cfe20000001203 */
[----:B-1----:R-:W-:Y:S01]  /*4b70*/  VIADD R3, R14, 0xffffffff ;  /* 0xffffffff0e037836 */ /* 0x002fe20000000000 */
[----:B------:R-:W-:Y:S01]  /*4b80*/  LOP3.LUT R19, R8, R19, RZ, 0xc0, !PT ;  /* 0x0000001308137212 */ /* 0x000fe200078ec0ff */
[----:B------:R-:W-:Y:S02]  /*4b90*/  IMAD.MOV R12, RZ, RZ, -R12 ;  /* 0x000000ffff0c7224 */ /* 0x000fe400078e0a0c */
[----:B------:R-:W-:Y:S01]  /*4ba0*/  IMAD.MOV R2, RZ, RZ, -R0 ;  /* 0x000000ffff027224 */ /* 0x000fe200078e0a00 */
[----:B------:R-:W-:Y:S01]  /*4bb0*/  LOP3.LUT R3, R10, R3, RZ, 0xc0, !PT ;  /* 0x000000030a037212 */ /* 0x000fe200078ec0ff */
[----:B------:R-:W-:Y:S02]  /*4bc0*/  IMAD R19, R24, R0, R19 ;  /* 0x0000000018137224 */ /* 0x000fe400078e0213 */
[----:B0-----:R-:W-:-:S04]  /*4bd0*/  IMAD R0, R2, R25, R13 ;  /* 0x0000001902007224 */ /* 0x001fc800078e020d */
[----:B------:R-:W-:Y:S01]  /*4be0*/  IMAD R2, R0, R14, R3 ;  /* 0x0000000e00027224 */ /* 0x000fe200078e0203 */
[----:B----4-:R-:W-:Y:S01]  /*4bf0*/  ISETP.NE.AND P0, PT, R4, 0x1, PT ;  /* 0x000000010400780c */ /* 0x010fe20003f05270 */
[----:B------:R-:W-:-:S05]  /*4c00*/  IMAD.MOV.U32 R4, RZ, RZ, 0x1 ;  /* 0x00000001ff047424 */ /* 0x000fca00078e00ff */
[----:B------:R-:W-:-:S07]  /*4c10*/  PRMT R0, R4, 0x7610, R0 ;  /* 0x0000761004007816 */ /* 0x000fce0000000000 */
[----:B------:R-:W-:-:S04]  /*4c20*/  @P0 IMAD R22, R15, R12, R20 ;  /* 0x0000000c0f160224 */ /* 0x000fc800078e0214 */
[----:B------:R-:W-:-:S05]  /*4c30*/  IMAD R19, R19, R28, R22 ;  /* 0x0000001c13137224 */ /* 0x000fca00078e0216 */
[----:B------:R-:W-:Y:S02]  /*4c40*/  SEL R22, R2, R19, !P0 ;  /* 0x0000001302167207 */ /* 0x000fe40004000000 */
[----:B------:R-:W-:Y:S01]  /*4c50*/  SEL R19, R19, R2, !P0 ;  /* 0x0000000213137207 */ /* 0x000fe20004000000 */
[----:B------:R-:W-:-:S07]  /*4c60*/  IMAD.MOV.U32 R2, RZ, RZ, R11 ;  /* 0x000000ffff027224 */ /* 0x000fce00078e000b */
.L_x_100:
[----:B------:R-:W-:Y:S02]  /*4c70*/  LOP3.LUT P0, RZ, R0, 0xff, RZ, 0xc0, !PT ;  /* 0x000000ff00ff7812 */ /* 0x000fe4000780c0ff */
[----:B------:R-:W-:-:S11]  /*4c80*/  LOP3.LUT R73, R73, 0x1, RZ, 0x3c, !PT ;  /* 0x0000000149497812 */ /* 0x000fd600078e3cff */
[----:B------:R-:W-:Y:S05]  /*4c90*/  @P0 BRA `(.L_x_103) ;  /* 0xffffffcc004c0947 */ /* 0x000fea000383ffff */
[----:B------:R-:W-:Y:S05]  /*4ca0*/  EXIT ;  /* 0x000000000000794d */ /* 0x000fea0003800000 */
.L_x_18:
[----:B------:R-:W-:-:S08]  /*4cb0*/  ISETP.NE.AND P0, PT, R5, RZ, PT ;  /* 0x000000ff0500720c */ /* 0x000fd00003f05270 */
[----:B0-2---:R-:W0:-:S00]  /*4cc0*/  USETMAXREG.DEALLOC.CTAPOOL 0x28 ;  /* 0x00000028000079c8 */ /* 0x005e0000080e0500 */
[----:B------:R-:W-:Y:S05]  /*4cd0*/  @P0 EXIT ;  /* 0x000000000000094d */ /* 0x000fea0003800000 */
[----:B0-----:R-:W-:Y:S01]  /*4ce0*/  LOP3.LUT P0, RZ, R8, 0xff, RZ, 0xc0, !PT ;  /* 0x000000ff08ff7812 */ /* 0x001fe2000780c0ff */
[----:B------:R-:W-:Y:S02]  /*4cf0*/  IMAD.MOV.U32 R0, RZ, RZ, 0x1 ;  /* 0x00000001ff007424 */ /* 0x000fe400078e00ff */
[----:B------:R-:W-:-:S10]  /*4d00*/  IMAD.MOV.U32 R6, RZ, RZ, RZ ;  /* 0x000000ffff067224 */ /* 0x000fd400078e00ff */
[----:B------:R-:W-:Y:S05]  /*4d10*/  @!P0 BRA `(.L_x_104) ;  /* 0x0000000c00388947 */ /* 0x000fea0003800000 */
[----:B------:R-:W0:Y:S01]  /*4d20*/  S2UR UR8, SR_CgaCtaId ;  /* 0x00000000000879c3 */ /* 0x000e220000008800 */
[----:B------:R-:W-:Y:S01]  /*4d30*/  LOP3.LUT P0, RZ, R4, 0x1f, RZ, 0xc0, !PT ;  /* 0x0000001f04ff7812 */ /* 0x000fe2000780c0ff */
[----:B------:R-:W-:Y:S01]  /*4d40*/  ULDC UR5, c[0x0][0x658] ;  /* 0x0001960000057ab9 */ /* 0x000fe20000000800 */
[----:B------:R-:W-:Y:S01]  /*4d50*/  UMOV UR6, 0xffffffff ;  /* 0xffffffff00067882 */ /* 0x000fe20000000000 */
[----:B------:R-:W-:Y:S01]  /*4d60*/  BSSY B0, `(.L_x_104) ;  /* 0x00000c9000007945 */ /* 0x000fe20003800000 */
[----:B------:R-:W-:Y:S01]  /*4d70*/  USHF.L.U32 UR6, UR6, UR5, URZ ;  /* 0x0000000506067299 */ /* 0x000fe2000800063f */
[C---:B------:R-:W-:Y:S01]  /*4d80*/  ISETP.NE.AND P2, PT, R3.reuse, RZ, PT ;  /* 0x000000ff0300720c */ /* 0x040fe20003f45270 */
[----:B------:R-:W-:Y:S01]  /*4d90*/  IMAD.MOV.U32 R9, RZ, RZ, 0x1 ;  /* 0x00000001ff097424 */ /* 0x000fe200078e00ff */
[----:B------:R-:W-:Y:S01]  /*4da0*/  ISETP.NE.OR P0, PT, R3, RZ, !P0 ;  /* 0x000000ff0300720c */ /* 0x000fe20004705670 */
[----:B------:R-:W-:Y:S01]  /*4db0*/  IMAD.MOV.U32 R0, RZ, RZ, 0x1 ;  /* 0x00000001ff007424 */ /* 0x000fe200078e00ff */
[----:B------:R-:W-:Y:S01]  /*4dc0*/  LOP3.LUT R7, R16, 0x2, RZ, 0xfc, !PT ;  /* 0x0000000210077812 */ /* 0x000fe200078efcff */
[----:B------:R-:W-:Y:S01]  /*4dd0*/  IMAD.MOV.U32 R6, RZ, RZ, RZ ;  /* 0x000000ffff067224 */ /* 0x000fe200078e00ff */
[----:B------:R-:W-:Y:S01]  /*4de0*/  ULDC UR4, c[0x0][0x600] ;  /* 0x0001800000047ab9 */ /* 0x000fe20000000800 */
[----:B------:R-:W-:Y:S01]  /*4df0*/  UMOV UR7, 0x1 ;  /* 0x0000000100077882 */ /* 0x000fe20000000000 */
[----:B------:R-:W-:-:S02]  /*4e00*/  UIADD3 UR22, UR40, 0x1, URZ ;  /* 0x0000000128167890 */ /* 0x000fc4000fffe03f */
[----:B------:R-:W-:Y:S02]  /*4e10*/  UIADD3 UR15, UR4, -0x1, URZ ;  /* 0xffffffff040f7890 */ /* 0x000fe4000fffe03f */
[----:B------:R-:W-:Y:S02]  /*4e20*/  USHF.L.U32 UR17, UR7, UR5, URZ ;  /* 0x0000000507117299 */ /* 0x000fe4000800063f */
[----:B------:R-:W-:Y:S01]  /*4e30*/  ULOP3.LUT UR16, URZ, UR6, URZ, 0x33, !UPT ;  /* 0x000000063f107292 */ /* 0x000fe2000f8e333f */
[----:B------:R-:W-:Y:S01]  /*4e40*/  ULDC.64 UR20, c[0x0][0x198] ;  /* 0x0000660000147ab9 */ /* 0x000fe20000000a00 */
[----:B0-----:R-:W-:-:S10]  /*4e50*/  IMAD.U32 R8, RZ, RZ, UR8 ;  /* 0x00000008ff087e24 */ /* 0x001fd4000f8e00ff */
.L_x_116:
[----:B------:R-:W-:-:S03]  /*4e60*/  UMOV UR4, 0xffffffff ;  /* 0xffffffff00047882 */ /* 0x000fc60000000000 */
[----:B------:R-:W-:Y:S05]  /*4e70*/  BRA.DIV UR4, `(.L_x_105) ;  /* 0x0000001e04547947 */ /* 0x000fea000b800000 */
[----:B------:R-:W-:-:S13]  /*4e80*/  ELECT P6, URZ, PT ;  /* 0x00000000003f782f */ /* 0x000fda00038c0000 */
.L_x_153:
[----:B------:R-:W0:Y:S01]  /*4e90*/  LDC R3, c[0x0][0x28c] ;  /* 0x0000a300ff037b82 */ /* 0x000e220000000800 */
[----:B------:R-:W-:Y:S01]  /*4ea0*/  BSSY B1, `(.L_x_106) ;  /* 0x000003c000017945 */ /* 0x000fe20003800000 */
[----:B0-----:R-:W-:-:S13]  /*4eb0*/  ISETP.LT.OR P6, PT, R3, 0x1, !P6 ;  /* 0x000000010300780c */ /* 0x001fda00077c1670 */
[----:B------:R-:W-:Y:S05]  /*4ec0*/  @P6 BRA `(.L_x_107) ;  /* 0x0000000000e46947 */ /* 0x000fea0003800000 */
[----:B------:R-:W-:Y:S02]  /*4ed0*/  IMAD R8, R19, 0x2, R8 ;  /* 0x0000000213087824 */ /* 0x000fe400078e0208 */
[----:B------:R-:W-:Y:S02]  /*4ee0*/  IMAD.SHL.U32 R22, R22, 0x40, RZ ;  /* 0x0000004016167824 */ /* 0x000fe400078e00ff */
[----:B------:R-:W-:Y:S02]  /*4ef0*/  IMAD.MOV.U32 R14, RZ, RZ, RZ ;  /* 0x000000ffff0e7224 */ /* 0x000fe400078e00ff */
[----:B------:R-:W-:Y:S02]  /*4f00*/  IMAD.U32 R15, RZ, RZ, UR22 ;  /* 0x00000016ff0f7e24 */ /* 0x000fe4000f8e00ff */
[----:B------:R-:W-:Y:S02]  /*4f10*/  IMAD.MOV.U32 R3, RZ, RZ, R0 ;  /* 0x000000ffff037224 */ /* 0x000fe400078e0000 */
[----:B------:R-:W-:-:S02]  /*4f20*/  IMAD.MOV.U32 R5, RZ, RZ, R6 ;  /* 0x000000ffff057224 */ /* 0x000fc400078e0006 */
[----:B------:R-:W-:-:S07]  /*4f30*/  IMAD.SHL.U32 R11, R8, 0x20, RZ ;  /* 0x00000020080b7824 */ /* 0x000fce00078e00ff */
.L_x_111:
[----:B------:R-:W0:Y:S01]  /*4f40*/  S2UR UR4, SR_CgaCtaId ;  /* 0x00000000000479c3 */ /* 0x000e220000008800 */
[----:B------:R-:W-:Y:S02]  /*4f50*/  MOV R13, 0x400 ;  /* 0x00000400000d7802 */ /* 0x000fe40000000f00 */
[----:B------:R-:W-:-:S05]  /*4f60*/  SHF.L.U32 R4, R3, 0x1f, RZ ;  /* 0x0000001f03047819 */ /* 0x000fca00000006ff */
[----:B------:R-:W1:Y:S01]  /*4f70*/  @!P2 LDC R10, c[0x0][0x500] ;  /* 0x00014000ff0aab82 */ /* 0x000e620000000800 */
[----:B0-----:R-:W-:-:S05]  /*4f80*/  IMAD.U32 R8, RZ, RZ, UR4 ;  /* 0x00000004ff087e24 */ /* 0x001fca000f8e00ff */
[----:B------:R-:W-:-:S05]  /*4f90*/  LEA R12, R8, R13, 0x18 ;  /* 0x0000000d080c7211 */ /* 0x000fca00078ec0ff */
[----:B------:R-:W-:-:S04]  /*4fa0*/  IMAD R13, R5, 0x8, R12 ;  /* 0x00000008050d7824 */ /* 0x000fc800078e020c */
[----:B------:R-:W0:Y:S02]  /*4fb0*/  SYNCS.PHASECHK.TRANS64.TRYWAIT P1, [R13+URZ+0xe0], R4 ;  /* 0x0000e0040d0075a7 */ /* 0x000e24000802017f */
[----:B01----:R-:W-:Y:S05]  /*4fc0*/  @!P1 BRA `(.L_x_108) ;  /* 0x0000001c00209947 */ /* 0x003fea0003800000 */
.L_x_154:
[----:B0-----:R-:W-:Y:S01]  /*4fd0*/  PRMT R4, R7, 0x9910, RZ ;  /* 0x0000991007047816 */ /* 0x001fe200000000ff */
[----:B------:R0:W-:Y:S03]  /*4fe0*/  @!P2 SYNCS.ARRIVE.TRANS64 RZ, [R13+URZ], R10 ;  /* 0x0000000a0dffa9a7 */ /* 0x0001e6000800003f */
[----:B------:R-:W-:-:S13]  /*4ff0*/  ISETP.NE.AND P1, PT, R4, 0x2, PT ;  /* 0x000000020400780c */ /* 0x000fda0003f25270 */
[----:B0-----:R-:W-:Y:S05]  /*5000*/  @P1 BRA `(.L_x_109) ;  /* 0x0000000000041947 */ /* 0x001fea0003800000 */
[----:B------:R-:W-:Y:S01]  /*5010*/  BPT.TRAP 0x1 ;  /* 0x000000040000795c */ /* 0x000fe20000300000 */
.L_x_109:
[----:B------:R-:W-:Y:S05]  /*5020*/  @P0 BRA `(.L_x_110) ;  /* 0x0000000000040947 */ /* 0x000fea0003800000 */
[----:B------:R-:W-:Y:S01]  /*5030*/  BPT.TRAP 0x1 ;  /* 0x000000040000795c */ /* 0x000fe20000300000 */
.L_x_110:
[----:B------:R-:W-:Y:S01]  /*5040*/  IMAD R4, R5, 0x2, R8 ;  /* 0x0000000205047824 */ /* 0x000fe200078e0208 */
[----:B------:R-:W-:Y:S01]  /*5050*/  R2UR UR9, R13 ;  /* 0x000000000d0972ca */ /* 0x000fe200000e0000 */
[----:B------:R-:W-:Y:S01]  /*5060*/  VIADD R15, R15, 0xffffffff ;  /* 0xffffffff0f0f7836 */ /* 0x000fe20000000000 */
[----:B------:R-:W-:Y:S01]  /*5070*/  UIADD3 UR4, UP0, UR20, 0xf0, URZ ;  /* 0x000000f014047890 */ /* 0x000fe2000ff1e03f */
[----:B------:R-:W-:Y:S01]  /*5080*/  IMAD.SHL.U32 R4, R4, 0x400, RZ ;  /* 0x0000040004047824 */ /* 0x000fe200078e00ff */
[----:B------:R-:W-:Y:S01]  /*5090*/  R2UR UR11, R11 ;  /* 0x000000000b0b72ca */ /* 0x000fe200000e0000 */
[----:B------:R-:W-:Y:S01]  /*50a0*/  UIADD3 UR24, UP1, UR20, 0x1f0, URZ ;  /* 0x000001f014187890 */ /* 0x000fe2000ff3e03f */
[----:B------:R-:W-:Y:S01]  /*50b0*/  R2UR UR10, R14 ;  /* 0x000000000e0a72ca */ /* 0x000fe200000e0000 */
[--C-:B------:R-:W-:Y:S01]  /*50c0*/  IMAD R4, R4, 0x2, R12.reuse ;  /* 0x0000000204047824 */ /* 0x100fe200078e020c */
[----:B------:R-:W-:Y:S01]  /*50d0*/  R2UR UR12, R2 ;  /* 0x00000000020c72ca */ /* 0x000fe200000e0000 */
[C---:B------:R-:W-:Y:S01]  /*50e0*/  IMAD R12, R5.reuse, 0x1000, R12 ;  /* 0x00001000050c7824 */ /* 0x040fe200078e020c */
[----:B------:R-:W-:Y:S01]  /*50f0*/  R2UR UR18, R22 ;  /* 0x00000000161272ca */ /* 0x000fe200000e0000 */
[----:B------:R-:W-:Y:S01]  /*5100*/  VIADD R5, R5, 0x1 ;  /* 0x0000000105057836 */ /* 0x000fe20000000000 */
[----:B------:R-:W-:Y:S01]  /*5110*/  R2UR UR5, R4 ;  /* 0x00000000040572ca */ /* 0x000fe200000e0000 */
[----:B------:R-:W-:Y:S01]  /*5120*/  UIADD3.X UR25, URZ, UR21, URZ, UP1, !UPT ;  /* 0x000000153f197290 */ /* 0x000fe20008ffe43f */
[----:B------:R-:W-:Y:S01]  /*5130*/  R2UR UR8, R12 ;  /* 0x000000000c0872ca */ /* 0x000fe200000e0000 */
[----:B------:R-:W-:Y:S01]  /*5140*/  UMOV UR19, 0x30000 ;  /* 0x0003000000137882 */ /* 0x000fe20000000000 */
[----:B------:R-:W-:Y:S01]  /*5150*/  ISETP.GT.AND P3, PT, R15, 0x1, PT ;  /* 0x000000010f00780c */ /* 0x000fe20003f64270 */
[----:B------:R-:W-:Y:S01]  /*5160*/  UMOV UR6, 0x0 ;  /* 0x0000000000067882 */ /* 0x000fe20000000000 */
[----:B------:R-:W-:Y:S01]  /*5170*/  UMOV UR7, 0x10000000 ;  /* 0x1000000000077882 */ /* 0x000fe20000000000 */
[----:B------:R-:W-:Y:S01]  /*5180*/  ISETP.NE.AND P1, PT, R5, 0x1c, PT ;  /* 0x0000001c0500780c */ /* 0x000fe20003f25270 */
[----:B------:R-:W-:-:S03]  /*5190*/  VIADD R14, R14, 0x20 ;  /* 0x000000200e0e7836 */ /* 0x000fc60000000000 */
[----:B------:R-:W-:Y:S02]  /*51a0*/  SEL R4, RZ, 0x1, P1 ;  /* 0x00000001ff047807 */ /* 0x000fe40000800000 */
[----:B------:R-:W-:Y:S01]  /*51b0*/  UIADD3 UR13, UR5, 0x300, URZ ;  /* 0x00000300050d7890 */ /* 0x000fe2000fffe03f */
[----:B------:R-:W-:Y:S01]  /*51c0*/  SEL R5, R5, RZ, P1 ;  /* 0x000000ff05057207 */ /* 0x000fe20000800000 */
[----:B------:R-:W-:Y:S01]  /*51d0*/  UIADD3.X UR5, URZ, UR21, URZ, UP0, !UPT ;  /* 0x000000153f057290 */ /* 0x000fe200087fe43f */
[----:B------:R-:W-:Y:S01]  /*51e0*/  LOP3.LUT R3, R3, R4, RZ, 0x3c, !PT ;  /* 0x0000000403037212 */ /* 0x000fe200078e3cff */
[----:B------:R-:W-:-:S03]  /*51f0*/  UIADD3 UR14, UR8, 0x1c300, URZ ;  /* 0x0001c300080e7890 */ /* 0x000fc6000fffe03f */
[----:B------:R-:W-:-:S04]  /*5200*/  UMOV UR8, UR13 ;  /* 0x0000000d00087c82 */ /* 0x000fc80008000000 */
[----:B------:R0:W-:Y:S02]  /*5210*/  UTMALDG.3D.MULTICAST [UR8], [UR4], UR19, desc[UR6] ;  /* 0x00000608040073b4 */ /* 0x0001e40008011813 */
[----:B0-----:R-:W-:Y:S01]  /*5220*/  UMOV UR8, UR14 ;  /* 0x0000000e00087c82 */ /* 0x001fe20008000000 */
[----:B------:R-:W-:Y:S02]  /*5230*/  UMOV UR11, UR18 ;  /* 0x00000012000b7c82 */ /* 0x000fe40008000000 */
[----:B------:R0:W-:Y:S02]  /*5240*/  UTMALDG.3D [UR8], [UR24], desc[UR6] ;  /* 0x00000608180075b4 */ /* 0x0001e40008011000 */
[----:B0-----:R-:W-:Y:S05]  /*5250*/  @P3 BRA `(.L_x_111) ;  /* 0xfffffffc00383947 */ /* 0x001fea000383ffff */
.L_x_107:
[----:B------:R-:W-:Y:S05]  /*5260*/  BSYNC B1 ;  /* 0x0000000000017941 */ /* 0x000fea0003800000 */
.L_x_106:
[----:B------:R-:W2:Y:S01]  /*5270*/  LDL.64 R12, [R1] ;  /* 0x00000000010c7983 */ /* 0x000ea20000100a00 */
[----:B------:R-:W-:Y:S01]  /*5280*/  LOP3.LUT P4, RZ, R9, 0xff, RZ, 0xc0, !PT ;  /* 0x000000ff09ff7812 */ /* 0x000fe2000788c0ff */
[----:B------:R-:W-:Y:S01]  /*5290*/  VIADD R9, R6, UR40 ;  /* 0x0000002806097c36 */ /* 0x000fe20008000000 */
[----:B------:R-:W-:Y:S01]  /*52a0*/  ULDC.64 UR4, c[0x0][0x650] ;  /* 0x0001940000047ab9 */ /* 0x000fe20000000a00 */
[----:B------:R-:W-:Y:S01]  /*52b0*/  IMAD.U32 R2, RZ, RZ, UR40 ;  /* 0x00000028ff027e24 */ /* 0x000fe2000f8e00ff */
[----:B------:R-:W-:Y:S01]  /*52c0*/  UISETP.GE.U32.AND UP0, UPT, UR40, 0x1c, UPT ;  /* 0x0000001c2800788c */ /* 0x000fe2000bf06070 */
[----:B------:R-:W-:Y:S01]  /*52d0*/  BSSY B1, `(.L_x_112) ;  /* 0x000006f000017945 */ /* 0x000fe20003800000 */
[----:B------:R-:W-:Y:S01]  /*52e0*/  ISETP.GT.U32.AND P1, PT, R9, 0x1b, PT ;  /* 0x0000001b0900780c */ /* 0x000fe20003f24070 */
[----:B------:R-:W-:Y:S02]  /*52f0*/  IMAD.MOV.U32 R19, RZ, RZ, -0x1 ;  /* 0xffffffffff137424 */ /* 0x000fe400078e00ff */
[----:B------:R-:W-:Y:S01]  /*5300*/  IMAD.MOV.U32 R22, RZ, RZ, -0x1 ;  /* 0xffffffffff167424 */ /* 0x000fe200078e00ff */
[----:B------:R-:W-:-:S02]  /*5310*/  ISETP.LT.U32.AND P1, PT, R2, 0x1c, P1 ;  /* 0x0000001c0200780c */ /* 0x000fc40000f21070 */
[----:B------:R-:W-:Y:S01]  /*5320*/  PLOP3.LUT P3, PT, PT, PT, UP0, 0x80, 0x0 ;  /* 0x000000000000781c */ /* 0x000fe20003f6f008 */
[----:B------:R-:W0:Y:S01]  /*5330*/  @P4 S2R R8, SR_CgaCtaId ;  /* 0x0000000000084919 */ /* 0x000e220000008800 */
[----:B------:R-:W-:Y:S02]  /*5340*/  @P4 MOV R3, 0x400 ;  /* 0x0000040000034802 */ /* 0x000fe40000000f00 */
[----:B------:R-:W-:Y:S02]  /*5350*/  SEL R5, RZ, 0x1, !P1 ;  /* 0x00000001ff057807 */ /* 0x000fe40004800000 */
[----:B------:R-:W-:Y:S02]  /*5360*/  SHF.R.U32.HI R2, RZ, 0x2, R9 ;  /* 0x00000002ff027819 */ /* 0x000fe40000011609 */
[----:B------:R-:W-:Y:S02]  /*5370*/  LOP3.LUT R0, R0, R5, RZ, 0x3c, !PT ;  /* 0x0000000500007212 */ /* 0x000fe400078e3cff */
[----:B0-----:R-:W-:-:S04]  /*5380*/  @P4 LEA R3, R8, R3, 0x18 ;  /* 0x0000000308034211 */ /* 0x001fc800078ec0ff */
[----:B------:R0:W-:Y:S02]  /*5390*/  @P4 SYNCS.ARRIVE.TRANS64.A1T0 RZ, [R3+URZ+0x1f8], RZ ;  /* 0x0001f8ff03ff49a7 */ /* 0x0001e4000810003f */
[----:B0-----:R-:W-:-:S04]  /*53a0*/  IMAD.WIDE.U32 R2, R2, 0x24924925, RZ ;  /* 0x2492492502027825 */ /* 0x001fc800078e00ff */
[----:B------:R-:W-:Y:S01]  /*53b0*/  IMAD R6, R3, -0x1c, R9 ;  /* 0xffffffe403067824 */ /* 0x000fe200078e0209 */
[--C-:B------:R-:W-:Y:S01]  /*53c0*/  @P3 LOP3.LUT R0, R0, 0x1, R3.reuse, 0x78, !PT ;  /* 0x0000000100003812 */ /* 0x100fe200078e7803 */
[----:B------:R-:W-:Y:S01]  /*53d0*/  IMAD.MOV.U32 R2, RZ, RZ, -0x1 ;  /* 0xffffffffff027424 */ /* 0x000fe200078e00ff */
[----:B------:R-:W-:Y:S02]  /*53e0*/  PRMT R3, RZ, 0x7610, R3 ;  /* 0x00007610ff037816 */ /* 0x000fe40000000003 */
[----:B------:R-:W-:Y:S02]  /*53f0*/  PRMT R9, RZ, 0x7610, R9 ;  /* 0x00007610ff097816 */ /* 0x000fe40000000009 */
[----:B--2---:R-:W-:-:S04]  /*5400*/  IADD3 R18, P4, R18, R12, RZ ;  /* 0x0000000c12127210 */ /* 0x004fc80007f9e0ff */
[----:B------:R-:W-:Y:S01]  /*5410*/  ISETP.GE.U32.AND P1, PT, R18, UR4, PT ;  /* 0x0000000412007c0c */ /* 0x000fe2000bf26070 */
[----:B------:R-:W-:-:S05]  /*5420*/  IMAD.X R17, R17, 0x1, R23, P4 ;  /* 0x0000000111117824 */ /* 0x000fca00020e0617 */
[----:B------:R-:W-:-:S13]  /*5430*/  ISETP.GE.U32.AND.EX P1, PT, R17, UR5, PT, P1 ;  /* 0x0000000511007c0c */ /* 0x000fda000bf26110 */
[----:B------:R-:W-:Y:S05]  /*5440*/  @P1 BRA `(.L_x_113) ;  /* 0x00000004005c1947 */ /* 0x000fea0003800000 */
[----:B------:R-:W0:Y:S01]  /*5450*/  S2R R12, SR_CTAID.X ;  /* 0x00000000000c7919 */ /* 0x000e220000002500 */
[----:B------:R-:W-:Y:S01]  /*5460*/  ULDC.64 UR4, c[0x0][0x628] ;  /* 0x00018a0000047ab9 */ /* 0x000fe20000000a00 */
[----:B------:R-:W1:Y:S01]  /*5470*/  LDC R13, c[0x0][0x144] ;  /* 0x00005100ff0d7b82 */ /* 0x000e620000000800 */
[----:B------:R-:W-:Y:S01]  /*5480*/  ISETP.NE.U32.AND P1, PT, RZ, UR4, PT ;  /* 0x00000004ff007c0c */ /* 0x000fe2000bf25070 */
[----:B------:R-:W2:Y:S01]  /*5490*/  S2R R10, SR_CTAID.Y ;  /* 0x00000000000a7919 */ /* 0x000ea20000002600 */
[----:B------:R-:W-:Y:S01]  /*54a0*/  ULDC UR7, c[0x0][0x630] ;  /* 0x00018c0000077ab9 */ /* 0x000fe20000000800 */
[----:B------:R-:W-:Y:S01]  /*54b0*/  ULDC UR8, c[0x0][0x150] ;  /* 0x0000540000087ab9 */ /* 0x000fe20000000800 */
[----:B------:R-:W-:Y:S01]  /*54c0*/  ISETP.NE.AND.EX P1, PT, RZ, UR5, PT, P1 ;  /* 0x00000005ff007c0c */ /* 0x000fe2000bf25310 */
[----:B------:R-:W-:Y:S02]  /*54d0*/  IMAD.MOV.U32 R2, RZ, RZ, R18 ;  /* 0x000000ffff027224 */ /* 0x000fe400078e0012 */
[----:B------:R-:W-:Y:S01]  /*54e0*/  IMAD.MOV.U32 R3, RZ, RZ, R17 ;  /* 0x000000ffff037224 */ /* 0x000fe200078e0011 */
[----:B0-----:R-:W-:-:S09]  /*54f0*/  I2FP.F32.U32 R14, R12 ;  /* 0x0000000c000e7245 */ /* 0x001fd20000201000 */
[----:B------:R-:W-:Y:S05]  /*5500*/  @!P1 BRA `(.L_x_114) ;  /* 0x0000000000289947 */ /* 0x000fea0003800000 */
[----:B------:R-:W-:Y:S02]  /*5510*/  ULDC UR6, c[0x0][0x634] ;  /* 0x00018d0000067ab9 */ /* 0x000fe40000000800 */
[----:B------:R-:W-:-:S05]  /*5520*/  IADD3 R3, P1, R18, UR6, RZ ;  /* 0x0000000612037c10 */ /* 0x000fca000ff3e0ff */
[----:B------:R-:W-:-:S04]  /*5530*/  IMAD.X R11, RZ, RZ, R17, P1 ;  /* 0x000000ffff0b7224 */ /* 0x000fc800008e0611 */
[----:B------:R-:W-:-:S04]  /*5540*/  IMAD.WIDE.U32 R4, R11, UR4, RZ ;  /* 0x000000040b047c25 */ /* 0x000fc8000f8e00ff */
[----:B------:R-:W-:-:S04]  /*5550*/  IMAD.WIDE.U32 R4, P1, R3, UR5, R4 ;  /* 0x0000000503047c25 */ /* 0x000fc8000f820004 */
[----:B------:R-:W-:-:S04]  /*5560*/  IMAD.WIDE.U32 R2, R3, UR4, RZ ;  /* 0x0000000403027c25 */ /* 0x000fc8000f8e00ff */
[----:B------:R-:W-:Y:S01]  /*5570*/  IMAD.MOV.U32 R2, RZ, RZ, R5 ;  /* 0x000000ffff027224 */ /* 0x000fe200078e0005 */
[----:B------:R-:W-:Y:S01]  /*5580*/  IADD3 RZ, P3, R3, R4, RZ ;  /* 0x0000000403ff7210 */ /* 0x000fe20007f7e0ff */
[----:B------:R-:W-:-:S04]  /*5590*/  IMAD.X R3, RZ, RZ, RZ, P1 ;  /* 0x000000ffff037224 */ /* 0x000fc800008e06ff */
[----:B------:R-:W-:-:S08]  /*55a0*/  IMAD.WIDE.U32.X R2, R11, UR5, R2, P3 ;  /* 0x000000050b027c25 */ /* 0x000fd000098e0402 */
.L_x_114:
[----:B------:R-:W-:Y:S01]  /*55b0*/  FMUL R14, R14, UR8 ;  /* 0x000000080e0e7c20 */ /* 0x000fe20008400000 */
[--C-:B------:R-:W-:Y:S01]  /*55c0*/  SHF.R.U64 R11, R2, UR7, R3.reuse ;  /* 0x00000007020b7c19 */ /* 0x100fe20008001203 */
[----:B------:R-:W-:Y:S01]  /*55d0*/  ULDC.64 UR4, c[0x0][0x620] ;  /* 0x0001880000047ab9 */ /* 0x000fe20000000a00 */
[----:B------:R-:W-:Y:S01]  /*55e0*/  SHF.R.U32.HI R2, RZ, UR7, R3 ;  /* 0x00000007ff027c19 */ /* 0x000fe20008011603 */
[----:B------:R-:W-:Y:S01]  /*55f0*/  IMAD.MOV.U32 R3, RZ, RZ, R17 ;  /* 0x000000ffff037224 */ /* 0x000fe200078e0011 */
[----:B------:R-:W-:Y:S01]  /*5600*/  IADD3 R15, P1, RZ, -R11, RZ ;  /* 0x8000000bff0f7210 */ /* 0x000fe20007f3e0ff */
[----:B------:R-:W0:Y:S01]  /*5610*/  F2I.U32.TRUNC.NTZ R14, R14 ;  /* 0x0000000e000e7305 */ /* 0x000e22000020f000 */
[----:B------:R-:W-:-:S03]  /*5620*/  ULDC.64 UR6, c[0x0][0x640] ;  /* 0x0001900000067ab9 */ /* 0x000fc60000000a00 */
[----:B------:R-:W-:Y:S01]  /*5630*/  IMAD.X R2, RZ, RZ, ~R2, P1 ;  /* 0x000000ffff027224 */ /* 0x000fe200008e0e02 */
[----:B------:R-:W-:-:S03]  /*5640*/  ISETP.NE.U32.AND P1, PT, RZ, UR6, PT ;  /* 0x00000006ff007c0c */ /* 0x000fc6000bf25070 */
[----:B------:R-:W-:Y:S01]  /*5650*/  IMAD R2, R2, UR4, RZ ;  /* 0x0000000402027c24 */ /* 0x000fe2000f8e02ff */
[----:B------:R-:W-:-:S03]  /*5660*/  ISETP.NE.AND.EX P1, PT, RZ, UR7, PT, P1 ;  /* 0x00000007ff007c0c */ /* 0x000fc6000bf25310 */
[C---:B------:R-:W-:Y:S01]  /*5670*/  IMAD R5, R15.reuse, UR5, R2 ;  /* 0x000000050f057c24 */ /* 0x040fe2000f8e0202 */
[----:B------:R-:W-:Y:S01]  /*5680*/  ULDC UR5, c[0x0][0x154] ;  /* 0x0000550000057ab9 */ /* 0x000fe20000000800 */
[----:B------:R-:W-:Y:S02]  /*5690*/  IMAD.MOV.U32 R2, RZ, RZ, R18 ;  /* 0x000000ffff027224 */ /* 0x000fe400078e0012 */
[----:B0-----:R-:W-:Y:S02]  /*56a0*/  IMAD.MOV R4, RZ, RZ, -R14 ;  /* 0x000000ffff047224 */ /* 0x001fe400078e0a0e */
[----:B------:R-:W-:Y:S01]  /*56b0*/  IMAD.WIDE.U32 R2, R15, UR4, R2 ;  /* 0x000000040f027c25 */ /* 0x000fe2000f8e0002 */
[----:B------:R-:W-:-:S03]  /*56c0*/  ULDC UR4, c[0x0][0x618] ;  /* 0x0001860000047ab9 */ /* 0x000fc60000000800 */
[----:B-1----:R-:W-:Y:S01]  /*56d0*/  IMAD R12, R13, R4, R12 ;  /* 0x000000040d0c7224 */ /* 0x002fe200078e020c */
[----:B--2---:R-:W-:Y:S01]  /*56e0*/  I2FP.F32.U32 R4, R10 ;  /* 0x0000000a00047245 */ /* 0x004fe20000201000 */
[----:B------:R-:W0:Y:S01]  /*56f0*/  LDC R13, c[0x0][0x148] ;  /* 0x00005200ff0d7b82 */ /* 0x000e220000000800 */
[----:B------:R-:W-:-:S03]  /*5700*/  IMAD.IADD R3, R3, 0x1, R5 ;  /* 0x0000000103037824 */ /* 0x000fc600078e0205 */
[----:B------:R-:W-:Y:S02]  /*5710*/  FMUL R4, R4, UR5 ;  /* 0x0000000504047c20 */ /* 0x000fe40008400000 */
[--C-:B------:R-:W-:Y:S02]  /*5720*/  SHF.R.U64 R14, R2, UR4, R3.reuse ;  /* 0x00000004020e7c19 */ /* 0x100fe40008001203 */
[----:B------:R-:W-:Y:S01]  /*5730*/  SHF.R.U32.HI R3, RZ, UR4, R3 ;  /* 0x00000004ff037c19 */ /* 0x000fe20008011603 */
[----:B------:R1:W2:Y:S01]  /*5740*/  F2I.U32.TRUNC.NTZ R20, R4 ;  /* 0x0000000400147305 */ /* 0x0002a2000020f000 */
[----:B------:R-:W-:Y:S02]  /*5750*/  ULDC UR4, c[0x0][0x608] ;  /* 0x0001820000047ab9 */ /* 0x000fe40000000800 */
[--C-:B------:R-:W-:Y:S02]  /*5760*/  SHF.R.U64 R19, R14, UR4, R3.reuse ;  /* 0x000000040e137c19 */ /* 0x100fe40008001203 */
[----:B------:R-:W-:Y:S01]  /*5770*/  SHF.R.U32.HI R2, RZ, UR4, R3 ;  /* 0x00000004ff027c19 */ /* 0x000fe20008011603 */
[----:B------:R-:W-:-:S03]  /*5780*/  ULDC UR4, c[0x0][0x658] ;  /* 0x0001960000047ab9 */ /* 0x000fc60000000800 */
[--C-:B------:R-:W-:Y:S02]  /*5790*/  SHF.R.U64 R15, R19, UR4, R2.reuse ;  /* 0x00000004130f7c19 */ /* 0x100fe40008001202 */
[----:B------:R-:W-:-:S03]  /*57a0*/  SHF.R.U32.HI R21, RZ, UR4, R2 ;  /* 0x00000004ff157c19 */ /* 0x000fc60008011602 */
[----:B------:R-:W-:Y:S02]  /*57b0*/  IMAD.MOV.U32 R2, RZ, RZ, R15 ;  /* 0x000000ffff027224 */ /* 0x000fe400078e000f */
[----:B------:R-:W-:Y:S01]  /*57c0*/  IMAD.MOV.U32 R3, RZ, RZ, R21 ;  /* 0x000000ffff037224 */ /* 0x000fe200078e0015 */
[----:B-12---:R-:W-:Y:S06]  /*57d0*/  @!P1 BRA `(.L_x_115) ;  /* 0x0000000000289947 */ /* 0x006fec0003800000 */
        /* <DEDUP_REMOVED lines=10> */
.L_x_115:
[----:B------:R-:W1:Y:S01]  /*5880*/  LDC R4, c[0x0][0x65c] ;  /* 0x00019700ff047b82 */ /* 0x000e620000000800 */
[----:B------:R-:W-:Y:S01]  /*5890*/  ULDC UR4, c[0x0][0x648] ;  /* 0x0001920000047ab9 */ /* 0x000fe20000000800 */
[----:B------:R-:W-:Y:S01]  /*58a0*/  LOP3.LUT R19, R19, UR16, RZ, 0xc0, !PT ;  /* 0x0000001013137c12 */ /* 0x000fe2000f8ec0ff */
[----:B------:R-:W-:Y:S01]  /*58b0*/  IMAD.MOV R20, RZ, RZ, -R20 ;  /* 0x000000ffff147224 */ /* 0x000fe200078e0a14 */
[----:B------:R-:W-:Y:S01]  /*58c0*/  SHF.R.U64 R2, R2, UR4, R3 ;  /* 0x0000000402027c19 */ /* 0x000fe20008001203 */
[----:B------:R-:W-:Y:S01]  /*58d0*/  ULDC UR4, c[0x0][0x638] ;  /* 0x00018e0000047ab9 */ /* 0x000fe20000000800 */
[----:B------:R-:W-:Y:S01]  /*58e0*/  LOP3.LUT R14, R14, UR15, RZ, 0xc0, !PT ;  /* 0x0000000f0e0e7c12 */ /* 0x000fe2000f8ec0ff */
[----:B------:R-:W-:Y:S01]  /*58f0*/  ULDC UR5, c[0x0][0x610] ;  /* 0x0001840000057ab9 */ /* 0x000fe20000000800 */
[----:B------:R-:W-:Y:S02]  /*5900*/  IMAD.MOV.U32 R3, RZ, RZ, 0x1 ;  /* 0x00000001ff037424 */ /* 0x000fe400078e00ff */
[----:B------:R-:W-:Y:S01]  /*5910*/  IMAD R19, R2, UR17, R19 ;  /* 0x0000001102137c24 */ /* 0x000fe2000f8e0213 */
[----:B-1----:R-:W-:Y:S01]  /*5920*/  ISETP.NE.AND P1, PT, R4, 0x1, PT ;  /* 0x000000010400780c */ /* 0x002fe20003f25270 */
[----:B------:R-:W-:-:S02]  /*5930*/  IMAD.MOV R4, RZ, RZ, -R2 ;  /* 0x000000ffff047224 */ /* 0x000fc400078e0a02 */
[----:B------:R-:W-:Y:S02]  /*5940*/  IMAD.MOV.U32 R2, RZ, RZ, R11 ;  /* 0x000000ffff027224 */ /* 0x000fe400078e000b */
[----:B------:R-:W-:Y:S01]  /*5950*/  IMAD R15, R4, UR4, R15 ;  /* 0x00000004040f7c24 */ /* 0x000fe2000f8e020f */
[----:B------:R-:W-:-:S03]  /*5960*/  ULDC UR4, c[0x0][0x600] ;  /* 0x0001800000047ab9 */ /* 0x000fc60000000800 */
[----:B------:R-:W-:-:S04]  /*5970*/  IMAD R15, R15, UR4, R14 ;  /* 0x000000040f0f7c24 */ /* 0x000fc8000f8e020e */
[----:B0-----:R-:W-:-:S04]  /*5980*/  @P1 IMAD R12, R13, R20, R10 ;  /* 0x000000140d0c1224 */ /* 0x001fc800078e020a */
[----:B------:R-:W-:-:S05]  /*5990*/  IMAD R12, R19, UR5, R12 ;  /* 0x00000005130c7c24 */ /* 0x000fca000f8e020c */
[----:B------:R-:W-:Y:S02]  /*59a0*/  SEL R22, R15, R12, !P1 ;  /* 0x0000000c0f167207 */ /* 0x000fe40004800000 */
[----:B------:R-:W-:-:S07]  /*59b0*/  SEL R19, R12, R15, !P1 ;  /* 0x0000000f0c137207 */ /* 0x000fce0004800000 */
.L_x_113:
[----:B------:R-:W-:Y:S05]  /*59c0*/  BSYNC B1 ;  /* 0x0000000000017941 */ /* 0x000fea0003800000 */
.L_x_112:
[----:B------:R-:W-:-:S13]  /*59d0*/  LOP3.LUT P1, RZ, R3, 0xff, RZ, 0xc0, !PT ;  /* 0x000000ff03ff7812 */ /* 0x000fda000782c0ff */
[----:B------:R-:W-:Y:S05]  /*59e0*/  @P1 BRA `(.L_x_116) ;  /* 0xfffffff4001c1947 */ /* 0x000fea000383ffff */
[----:B------:R-:W-:Y:S05]  /*59f0*/  BSYNC B0 ;  /* 0x0000000000007941 */ /* 0x000fea0003800000 */
.L_x_104:
[----:B------:R-:W-:-:S03]  /*5a00*/  UMOV UR4, 0xffffffff ;  /* 0xffffffff00047882 */ /* 0x000fc60000000000 */
[----:B------:R-:W-:Y:S05]  /*5a10*/  BRA.DIV UR4, `(.L_x_117) ;  /* 0x0000001204a07947 */ /* 0x000fea000b800000 */
[----:B------:R-:W-:-:S13]  /*5a20*/  ELECT P6, URZ, PT ;  /* 0x00000000003f782f */ /* 0x000fda00038c0000 */
.L_x_157:
[----:B------:R-:W-:Y:S04]  /*5a30*/  BSSY B0, `(.L_x_118) ;  /* 0x0000103000007945 */ /* 0x000fe80003800000 */
[----:B------:R-:W-:Y:S05]  /*5a40*/  @!P6 BRA `(.L_x_119) ;  /* 0x000000100004e947 */ /* 0x000fea0003800000 */
[----:B------:R-:W-:-:S04]  /*5a50*/  LOP3.LUT R16, R16, 0x2, RZ, 0xfc, !PT ;  /* 0x0000000210107812 */ /* 0x000fc800078efcff */
[----:B------:R-:W-:-:S13]  /*5a60*/  ISETP.NE.AND P0, PT, R16, 0x3, PT ;  /* 0x000000031000780c */ /* 0x000fda0003f05270 */
[----:B------:R-:W-:Y:S05]  /*5a70*/  @!P0 BRA `(.L_x_120) ;  /* 0x0000000000048947 */ /* 0x000fea0003800000 */
[----:B------:R-:W-:Y:S01]  /*5a80*/  BPT.TRAP 0x1 ;  /* 0x000000040000795c */ /* 0x000fe20000300000 */
.L_x_120:
[----:B------:R-:W0:Y:S01]  /*5a90*/  S2R R3, SR_CgaCtaId ;  /* 0x0000000000037919 */ /* 0x000e220000008800 */
[----:B------:R-:W-:-:S04]  /*5aa0*/  MOV R2, 0x400 ;  /* 0x0000040000027802 */ /* 0x000fc80000000f00 */
[----:B0-----:R-:W-:Y:S02]  /*5ab0*/  LEA R3, R3, R2, 0x18 ;  /* 0x0000000203037211 */ /* 0x001fe400078ec0ff */
[----:B------:R-:W-:-:S03]  /*5ac0*/  SHF.L.U32 R2, R0, 0x1f, RZ ;  /* 0x0000001f00027819 */ /* 0x000fc600000006ff */
[----:B------:R-:W-:-:S04]  /*5ad0*/  VIADD R3, R3, 0xe0 ;  /* 0x000000e003037836 */ /* 0x000fc80000000000 */
[C---:B------:R-:W-:Y:S02]  /*5ae0*/  IMAD R7, R6.reuse, 0x8, R3 ;  /* 0x0000000806077824 */ /* 0x040fe400078e0203 */
[----:B------:R-:W-:Y:S02]  /*5af0*/  VIADD R6, R6, 0x1 ;  /* 0x0000000106067836 */ /* 0x000fe40000000000 */
[----:B------:R-:W0:Y:S03]  /*5b00*/  SYNCS.PHASECHK.TRANS64.TRYWAIT P0, [R7+URZ], R2 ;  /* 0x00000002070075a7 */ /* 0x000e26000800017f */
[----:B------:R-:W-:-:S04]  /*5b10*/  ISETP.NE.AND P1, PT, R6, 0x1c, PT ;  /* 0x0000001c0600780c */ /* 0x000fc80003f25270 */
[----:B------:R-:W-:Y:S02]  /*5b20*/  SEL R5, RZ, 0x1, P1 ;  /* 0x00000001ff057807 */ /* 0x000fe40000800000 */
[----:B------:R-:W-:Y:S02]  /*5b30*/  SEL R6, R6, RZ, P1 ;  /* 0x000000ff06067207 */ /* 0x000fe40000800000 */
[----:B------:R-:W-:-:S03]  /*5b40*/  LOP3.LUT R5, R0, R5, RZ, 0x3c, !PT ;  /* 0x0000000500057212 */ /* 0x000fc600078e3cff */
[----:B------:R-:W-:Y:S01]  /*5b50*/  IMAD R9, R6, 0x8, R3 ;  /* 0x0000000806097824 */ /* 0x000fe200078e0203 */
[----:B------:R-:W-:Y:S01]  /*5b60*/  SHF.L.U32 R4, R5, 0x1f, RZ ;  /* 0x0000001f05047819 */ /* 0x000fe200000006ff */
[----:B0-----:R-:W-:Y:S06]  /*5b70*/  @!P0 BRA `(.L_x_121) ;  /* 0x0000001000688947 */ /* 0x001fec0003800000 */
.L_x_158:
[----:B------:R-:W1:Y:S01]  /*5b80*/  SYNCS.PHASECHK.TRANS64.TRYWAIT P0, [R9+URZ], R4 ;  /* 0x00000004090075a7 */ /* 0x000e62000800017f */
[----:B------:R-:W-:-:S05]  /*5b90*/  VIADD R0, R6, 0x1 ;  /* 0x0000000106007836 */ /* 0x000fca0000000000 */
[----:B------:R-:W-:-:S04]  /*5ba0*/  ISETP.NE.AND P1, PT, R0, 0x1c, PT ;  /* 0x0000001c0000780c */ /* 0x000fc80003f25270 */
[----:B0-----:R-:W-:Y:S02]  /*5bb0*/  SEL R2, RZ, 0x1, P1 ;  /* 0x00000001ff027807 */ /* 0x001fe40000800000 */
[----:B------:R-:W-:Y:S02]  /*5bc0*/  SEL R0, R0, RZ, P1 ;  /* 0x000000ff00007207 */ /* 0x000fe40000800000 */
[----:B------:R-:W-:-:S03]  /*5bd0*/  LOP3.LUT R7, R5, R2, RZ, 0x3c, !PT ;  /* 0x0000000205077212 */ /* 0x000fc600078e3cff */
[----:B------:R-:W-:Y:S01]  /*5be0*/  IMAD R6, R0, 0x8, R3 ;  /* 0x0000000800067824 */ /* 0x000fe200078e0203 */
[----:B------:R-:W-:Y:S01]  /*5bf0*/  SHF.L.U32 R5, R7, 0x1f, RZ ;  /* 0x0000001f07057819 */ /* 0x000fe200000006ff */
[----:B-1----:R-:W-:Y:S06]  /*5c00*/  @!P0 BRA `(.L_x_122) ;  /* 0x0000001000588947 */ /* 0x002fec0003800000 */
.L_x_159:
[----:B------:R-:W1:Y:S01]  /*5c10*/  SYNCS.PHASECHK.TRANS64.TRYWAIT P0, [R6+URZ], R5 ;  /* 0x00000005060075a7 */ /* 0x000e62000800017f */
[----:B------:R-:W-:-:S05]  /*5c20*/  VIADD R0, R0, 0x1 ;  /* 0x0000000100007836 */ /* 0x000fca0000000000 */
[----:B------:R-:W-:-:S04]  /*5c30*/  ISETP.NE.AND P1, PT, R0, 0x1c, PT ;  /* 0x0000001c0000780c */ /* 0x000fc80003f25270 */
[----:B------:R-:W-:Y:S02]  /*5c40*/  SEL R2, RZ, 0x1, P1 ;  /* 0x00000001ff027807 */ /* 0x000fe40000800000 */
[----:B------:R-:W-:Y:S02]  /*5c50*/  SEL R0, R0, RZ, P1 ;  /* 0x000000ff00007207 */ /* 0x000fe40000800000 */
[----:B------:R-:W-:-:S03]  /*5c60*/  LOP3.LUT R7, R7, R2, RZ, 0x3c, !PT ;  /* 0x0000000207077212 */ /* 0x000fc600078e3cff */
[----:B0-----:R-:W-:Y:S01]  /*5c70*/  IMAD R9, R0, 0x8, R3 ;  /* 0x0000000800097824 */ /* 0x001fe200078e0203 */
[----:B------:R-:W-:Y:S01]  /*5c80*/  SHF.L.U32 R4, R7, 0x1f, RZ ;  /* 0x0000001f07047819 */ /* 0x000fe200000006ff */
[----:B-1----:R-:W-:Y:S06]  /*5c90*/  @!P0 BRA `(.L_x_123) ;  /* 0x0000001000488947 */ /* 0x002fec0003800000 */
.L_x_160:
        /* <DEDUP_REMOVED lines=9> */
.L_x_161:
        /* <DEDUP_REMOVED lines=9> */
.L_x_162:
        /* <DEDUP_REMOVED lines=9> */
.L_x_163:
        /* <DEDUP_REMOVED lines=9> */
.L_x_164:
        /* <DEDUP_REMOVED lines=9> */
.L_x_165:
        /* <DEDUP_REMOVED lines=9> */
.L_x_166:
        /* <DEDUP_REMOVED lines=9> */
.L_x_167:
        /* <DEDUP_REMOVED lines=9> */
.L_x_168:
        /* <DEDUP_REMOVED lines=9> */
.L_x_169:
        /* <DEDUP_REMOVED lines=9> */
.L_x_170:
        /* <DEDUP_REMOVED lines=9> */
.L_x_171:
        /* <DEDUP_REMOVED lines=9> */
.L_x_172:
        /* <DEDUP_REMOVED lines=9> */
.L_x_173:
        /* <DEDUP_REMOVED lines=9> */
.L_x_174:
        /* <DEDUP_REMOVED lines=9> */
.L_x_175:
        /* <DEDUP_REMOVED lines=9> */
.L_x_176:
        /* <DEDUP_REMOVED lines=9> */
.L_x_177:
        /* <DEDUP_REMOVED lines=9> */
.L_x_178:
        /* <DEDUP_REMOVED lines=9> */
.L_x_179:
        /* <DEDUP_REMOVED lines=9> */
.L_x_180:
        /* <DEDUP_REMOVED lines=9> */
.L_x_181:
        /* <DEDUP_REMOVED lines=9> */
.L_x_182:
        /* <DEDUP_REMOVED lines=9> */
.L_x_183:
[----:B------:R-:W1:Y:S01]  /*6990*/  SYNCS.PHASECHK.TRANS64.TRYWAIT P0, [R6+URZ], R5 ;  /* 0x00000005060075a7 */ /* 0x000e62000800017f */
[----:B------:R-:W-:-:S05]  /*69a0*/  VIADD R0, R0, 0x1 ;  /* 0x0000000100007836 */ /* 0x000fca0000000000 */
[----:B------:R-:W-:-:S04]  /*69b0*/  ISETP.NE.AND P1, PT, R0, 0x1c, PT ;  /* 0x0000001c0000780c */ /* 0x000fc80003f25270 */
[----:B------:R-:W-:Y:S02]  /*69c0*/  SEL R2, RZ, 0x1, P1 ;  /* 0x00000001ff027807 */ /* 0x000fe40000800000 */
[----:B------:R-:W-:Y:S02]  /*69d0*/  SEL R0, R0, RZ, P1 ;  /* 0x000000ff00007207 */ /* 0x000fe40000800000 */
[----:B------:R-:W-:Y:S01]  /*69e0*/  LOP3.LUT R2, R7, R2, RZ, 0x3c, !PT ;  /* 0x0000000207027212 */ /* 0x000fe200078e3cff */
[----:B-1----:R-:W-:Y:S06]  /*69f0*/  @!P0 BRA `(.L_x_147) ;  /* 0x0000000800d08947 */ /* 0x002fec0003800000 */
.L_x_184:
[----:B------:R-:W-:Y:S01]  /*6a00*/  IMAD R3, R0, 0x8, R3 ;  /* 0x0000000800037824 */ /* 0x000fe200078e0203 */
[----:B------:R-:W-:-:S07]  /*6a10*/  SHF.L.U32 R0, R2, 0x1f, RZ ;  /* 0x0000001f02007819 */ /* 0x000fce00000006ff */
.L_x_148:
[----:B--2---:R2:W4:Y:S02]  /*6a20*/  SYNCS.PHASECHK.TRANS64.TRYWAIT P0, [R3+URZ], R0 ;  /* 0x00000000030075a7 */ /* 0x004524000800017f */
[----:B----4-:R-:W-:Y:S05]  /*6a30*/  @!P0 NANOSLEEP.SYNCS 0x989680 ;  /* 0x009896800000895d */ /* 0x010fea0003900000 */
[----:B------:R-:W4:Y:S02]  /*6a40*/  @!P0 SYNCS.PHASECHK.TRANS64 P0, [R3+URZ], R0 ;  /* 0x00000000030085a7 */ /* 0x000f24000800007f */
[----:B----4-:R-:W-:Y:S05]  /*6a50*/  @!P0 BRA `(.L_x_148) ;  /* 0xfffffffc00f08947 */ /* 0x010fea000383ffff */
.L_x_119:
[----:B------:R-:W-:Y:S05]  /*6a60*/  BSYNC B0 ;  /* 0x0000000000007941 */ /* 0x000fea0003800000 */
.L_x_118:
[----:B------:R-:W-:Y:S05]  /*6a70*/  EXIT ;  /* 0x000000000000794d */ /* 0x000fea0003800000 */
.L_x_20:
[----:B-1----:R1:W2:Y:S02]  /*6a80*/  SYNCS.PHASECHK.TRANS64.TRYWAIT P0, [R64+URZ], R3 ;  /* 0x00000003400075a7 */ /* 0x0022a4000800017f */
[----:B--2---:R-:W-:Y:S05]  /*6a90*/  @!P0 NANOSLEEP.SYNCS 0x989680 ;  /* 0x009896800000895d */ /* 0x004fea0003900000 */
[----:B------:R-:W2:Y:S02]  /*6aa0*/  @!P0 SYNCS.PHASECHK.TRANS64 P0, [R64+URZ], R3 ;  /* 0x00000003400085a7 */ /* 0x000ea4000800007f */
[----:B--2---:R-:W-:Y:S05]  /*6ab0*/  @!P0 BRA `(.L_x_20) ;  /* 0xfffffffc00f08947 */ /* 0x004fea000383ffff */
[----:B------:R-:W-:Y:S05]  /*6ac0*/  BRA `(.L_x_149) ;  /* 0xffffffac00d47947 */ /* 0x000fea000383ffff */
.L_x_25:
[----:B--2---:R2:W3:Y:S02]  /*6ad0*/  SYNCS.PHASECHK.TRANS64.TRYWAIT P1, [R3+URZ], R0 ;  /* 0x00000000030075a7 */ /* 0x0044e4000802017f */
[----:B---3--:R-:W-:Y:S05]  /*6ae0*/  @!P1 NANOSLEEP.SYNCS 0x989680 ;  /* 0x009896800000995d */ /* 0x008fea0003900000 */
[----:B------:R-:W3:Y:S02]  /*6af0*/  @!P1 SYNCS.PHASECHK.TRANS64 P1, [R3+URZ], R0 ;  /* 0x00000000030095a7 */ /* 0x000ee4000802007f */
[----:B---3--:R-:W-:Y:S05]  /*6b00*/  @!P1 BRA `(.L_x_25) ;  /* 0xfffffffc00f09947 */ /* 0x008fea000383ffff */
[----:B------:R-:W-:Y:S05]  /*6b10*/  BRA `(.L_x_24) ;  /* 0xffffffb000387947 */ /* 0x000fea000383ffff */
.L_x_30:
[----:B--2---:R-:W-:-:S04]  /*6b20*/  IMAD.U32 R5, RZ, RZ, UR4 ;  /* 0x00000004ff057e24 */ /* 0x004fc8000f8e00ff */
[----:B------:R2:W3:Y:S03]  /*6b30*/  SYNCS.PHASECHK.TRANS64.TRYWAIT P1, [R5+URZ], R4 ;  /* 0x00000004050075a7 */ /* 0x0004e6000802017f */
[----:B---3--:R-:W-:Y:S05]  /*6b40*/  @!P1 NANOSLEEP.SYNCS 0x989680 ;  /* 0x009896800000995d */ /* 0x008fea0003900000 */
[----:B------:R-:W3:Y:S02]  /*6b50*/  @!P1 SYNCS.PHASECHK.TRANS64 P1, [R5+URZ], R4 ;  /* 0x00000004050095a7 */ /* 0x000ee4000802007f */
[----:B---3--:R-:W-:Y:S05]  /*6b60*/  @!P1 BRA `(.L_x_30) ;  /* 0xfffffffc00ec9947 */ /* 0x008fea000383ffff */
[----:B------:R-:W-:Y:S05]  /*6b70*/  BRA `(.L_x_29) ;  /* 0xffffffb000b07947 */ /* 0x000fea000383ffff */
.L_x_36:
[----:B-1----:R1:W2:Y:S02]  /*6b80*/  SYNCS.PHASECHK.TRANS64.TRYWAIT P0, [R64+URZ+0x10], R3 ;  /* 0x00001003400075a7 */ /* 0x0022a4000800017f */
[----:B--2---:R-:W-:Y:S05]  /*6b90*/  @!P0 NANOSLEEP.SYNCS 0x989680 ;  /* 0x009896800000895d */ /* 0x004fea0003900000 */
[----:B------:R-:W2:Y:S02]  /*6ba0*/  @!P0 SYNCS.PHASECHK.TRANS64 P0, [R64+URZ+0x10], R3 ;  /* 0x00001003400085a7 */ /* 0x000ea4000800007f */
[----:B--2---:R-:W-:Y:S05]  /*6bb0*/  @!P0 BRA `(.L_x_36) ;  /* 0xfffffffc00f08947 */ /* 0x004fea000383ffff */
[----:B------:R-:W-:Y:S05]  /*6bc0*/  BRA `(.L_x_150) ;  /* 0xffffffb400bc7947 */ /* 0x000fea000383ffff */
.L_x_105:
[----:B------:R-:W-:Y:S01]  /*6bd0*/  BSSY B1, `(.L_x_151) ;  /* 0x0000006000017945 */ /* 0x000fe20003800000 */
[----:B------:R-:W-:-:S07]  /*6be0*/  IMAD.MOV.U32 R15, RZ, RZ, -0x1 ;  /* 0xffffffffff0f7424 */ /* 0x000fce00078e00ff */
[----:B---3-5:R-:W-:Y:S05]  /*6bf0*/  WARPSYNC.COLLECTIVE R15, `(.L_x_152) ;  /* 0x000000000f0c7348 */ /* 0x028fea0003c00000 */
[----:B------:R-:W-:Y:S02]  /*6c00*/  ELECT P6, UR62, PT ;  /* 0x00000000003e782f */ /* 0x000fe400038c0000 */
[----:B------:R-:W-:Y:S01]  /*6c10*/  MOV R14, UR62 ;  /* 0x0000003e000e7c02 */ /* 0x000fe20008000f00 */
[----:B---3-5:R-:W-:Y:S10]  /*6c20*/  ENDCOLLECTIVE ;  /* 0x000000000000791b */ /* 0x028ff40003800000 */
.L_x_152:
[----:B------:R-:W-:Y:S05]  /*6c30*/  BSYNC B1 ;  /* 0x0000000000017941 */ /* 0x000fea0003800000 */
.L_x_151:
[----:B------:R-:W-:Y:S05]  /*6c40*/  BRA `(.L_x_153) ;  /* 0xffffffe000907947 */ /* 0x000fea000383ffff */
.L_x_108:
[----:B0-----:R0:W1:Y:S02]  /*6c50*/  SYNCS.PHASECHK.TRANS64.TRYWAIT P1, [R13+URZ+0xe0], R4 ;  /* 0x0000e0040d0075a7 */ /* 0x001064000802017f */
[----:B-1----:R-:W-:Y:S05]  /*6c60*/  @!P1 NANOSLEEP.SYNCS 0x989680 ;  /* 0x009896800000995d */ /* 0x002fea0003900000 */
[----:B------:R-:W1:Y:S02]  /*6c70*/  @!P1 SYNCS.PHASECHK.TRANS64 P1, [R13+URZ+0xe0], R4 ;  /* 0x0000e0040d0095a7 */ /* 0x000e64000802007f */
[----:B-1----:R-:W-:Y:S05]  /*6c80*/  @!P1 BRA `(.L_x_108) ;  /* 0xfffffffc00f09947 */ /* 0x002fea000383ffff */
[----:B------:R-:W-:Y:S05]  /*6c90*/  BRA `(.L_x_154) ;  /* 0xffffffe000cc7947 */ /* 0x000fea000383ffff */
.L_x_117:
[----:B------:R-:W-:Y:S01]  /*6ca0*/  BSSY B0, `(.L_x_155) ;  /* 0x0000006000007945 */ /* 0x000fe20003800000 */
[----:B------:R-:W-:-:S07]  /*6cb0*/  IMAD.MOV.U32 R15, RZ, RZ, -0x1 ;  /* 0xffffffffff0f7424 */ /* 0x000fce00078e00ff */
[----:B---3-5:R-:W-:Y:S05]  /*6cc0*/  WARPSYNC.COLLECTIVE R15, `(.L_x_156) ;  /* 0x000000000f0c7348 */ /* 0x028fea0003c00000 */
[----:B------:R-:W-:Y:S02]  /*6cd0*/  ELECT P6, UR62, PT ;  /* 0x00000000003e782f */ /* 0x000fe400038c0000 */
[----:B------:R-:W-:Y:S01]  /*6ce0*/  MOV R14, UR62 ;  /* 0x0000003e000e7c02 */ /* 0x000fe20008000f00 */
[----:B---3-5:R-:W-:Y:S10]  /*6cf0*/  ENDCOLLECTIVE ;  /* 0x000000000000791b */ /* 0x028ff40003800000 */
.L_x_156:
[----:B------:R-:W-:Y:S05]  /*6d00*/  BSYNC B0 ;  /* 0x0000000000007941 */ /* 0x000fea0003800000 */
.L_x_155:
[----:B------:R-:W-:Y:S05]  /*6d10*/  BRA `(.L_x_157) ;  /* 0xffffffec00447947 */ /* 0x000fea000383ffff */
.L_x_121:
[----:B0-----:R0:W1:Y:S02]  /*6d20*/  SYNCS.PHASECHK.TRANS64.TRYWAIT P0, [R7+URZ], R2 ;  /* 0x00000002070075a7 */ /* 0x001064000800017f */
[----:B-1----:R-:W-:Y:S05]  /*6d30*/  @!P0 NANOSLEEP.SYNCS 0x989680 ;  /* 0x009896800000895d */ /* 0x002fea0003900000 */
[----:B------:R-:W1:Y:S02]  /*6d40*/  @!P0 SYNCS.PHASECHK.TRANS64 P0, [R7+URZ], R2 ;  /* 0x00000002070085a7 */ /* 0x000e64000800007f */
[----:B-1----:R-:W-:Y:S05]  /*6d50*/  @!P0 BRA `(.L_x_121) ;  /* 0xfffffffc00f08947 */ /* 0x002fea000383ffff */
[----:B------:R-:W-:Y:S05]  /*6d60*/  BRA `(.L_x_158) ;  /* 0xffffffec00847947 */ /* 0x000fea000383ffff */
.L_x_122:
[----:B0-----:R0:W1:Y:S02]  /*6d70*/  SYNCS.PHASECHK.TRANS64.TRYWAIT P0, [R9+URZ], R4 ;  /* 0x00000004090075a7 */ /* 0x001064000800017f */
[----:B-1----:R-:W-:Y:S05]  /*6d80*/  @!P0 NANOSLEEP.SYNCS 0x989680 ;  /* 0x009896800000895d */ /* 0x002fea0003900000 */
[----:B------:R-:W1:Y:S02]  /*6d90*/  @!P0 SYNCS.PHASECHK.TRANS64 P0, [R9+URZ], R4 ;  /* 0x00000004090085a7 */ /* 0x000e64000800007f */
[----:B-1----:R-:W-:Y:S05]  /*6da0*/  @!P0 BRA `(.L_x_122) ;  /* 0xfffffffc00f08947 */ /* 0x002fea000383ffff */
[----:B------:R-:W-:Y:S05]  /*6db0*/  BRA `(.L_x_159) ;  /* 0xffffffec00947947 */ /* 0x000fea000383ffff */
.L_x_123:
[----:B0-----:R0:W1:Y:S02]  /*6dc0*/  SYNCS.PHASECHK.TRANS64.TRYWAIT P0, [R6+URZ], R5 ;  /* 0x00000005060075a7 */ /* 0x001064000800017f */
[----:B-1----:R-:W-:Y:S05]  /*6dd0*/  @!P0 NANOSLEEP.SYNCS 0x989680 ;  /* 0x009896800000895d */ /* 0x002fea0003900000 */
[----:B------:R-:W1:Y:S02]  /*6de0*/  @!P0 SYNCS.PHASECHK.TRANS64 P0, [R6+URZ], R5 ;  /* 0x00000005060085a7 */ /* 0x000e64000800007f */
[----:B-1----:R-:W-:Y:S05]  /*6df0*/  @!P0 BRA `(.L_x_123) ;  /* 0xfffffffc00f08947 */ /* 0x002fea000383ffff */
[----:B------:R-:W-:Y:S05]  /*6e00*/  BRA `(.L_x_160) ;  /* 0xffffffec00a47947 */ /* 0x000fea000383ffff */
.L_x_124:
[----:B0-----:R0:W1:Y:S02]  /*6e10*/  SYNCS.PHASECHK.TRANS64.TRYWAIT P0, [R9+URZ], R4 ;  /* 0x00000004090075a7 */ /* 0x001064000800017f */
[----:B-1----:R-:W-:Y:S05]  /*6e20*/  @!P0 NANOSLEEP.SYNCS 0x989680 ;  /* 0x009896800000895d */ /* 0x002fea0003900000 */
[----:B------:R-:W1:Y:S02]  /*6e30*/  @!P0 SYNCS.PHASECHK.TRANS64 P0, [R9+URZ], R4 ;  /* 0x00000004090085a7 */ /* 0x000e64000800007f */
[----:B-1----:R-:W-:Y:S05]  /*6e40*/  @!P0 BRA `(.L_x_124) ;  /* 0xfffffffc00f08947 */ /* 0x002fea000383ffff */
[----:B------:R-:W-:Y:S05]  /*6e50*/  BRA `(.L_x_161) ;  /* 0xffffffec00b47947 */ /* 0x000fea000383ffff */
.L_x_125:
[----:B0-----:R0:W1:Y:S02]  /*6e60*/  SYNCS.PHASECHK.TRANS64.TRYWAIT P0, [R6+URZ], R5 ;  /* 0x00000005060075a7 */ /* 0x001064000800017f */
[----:B-1----:R-:W-:Y:S05]  /*6e70*/  @!P0 NANOSLEEP.SYNCS 0x989680 ;  /* 0x009896800000895d */ /* 0x002fea0003900000 */
[----:B------:R-:W1:Y:S02]  /*6e80*/  @!P0 SYNCS.PHASECHK.TRANS64 P0, [R6+URZ], R5 ;  /* 0x00000005060085a7 */ /* 0x000e64000800007f */
[----:B-1----:R-:W-:Y:S05]  /*6e90*/  @!P0 BRA `(.L_x_125) ;  /* 0xfffffffc00f08947 */ /* 0x002fea000383ffff */
[----:B------:R-:W-:Y:S05]  /*6ea0*/  BRA `(.L_x_162) ;  /* 0xffffffec00c47947 */ /* 0x000fea000383ffff */
.L_x_126:
[----:B0-----:R0:W1:Y:S02]  /*6eb0*/  SYNCS.PHASECHK.TRANS64.TRYWAIT P0, [R9+URZ], R4 ;  /* 0x00000004090075a7 */ /* 0x001064000800017f */
[----:B-1----:R-:W-:Y:S05]  /*6ec0*/  @!P0 NANOSLEEP.SYNCS 0x989680 ;  /* 0x009896800000895d */ /* 0x002fea0003900000 */
[----:B------:R-:W1:Y:S02]  /*6ed0*/  @!P0 SYNCS.PHASECHK.TRANS64 P0, [R9+URZ], R4 ;  /* 0x00000004090085a7 */ /* 0x000e64000800007f */
[----:B-1----:R-:W-:Y:S05]  /*6ee0*/  @!P0 BRA `(.L_x_126) ;  /* 0xfffffffc00f08947 */ /* 0x002fea000383ffff */
[----:B------:R-:W-:Y:S05]  /*6ef0*/  BRA `(.L_x_163) ;  /* 0xffffffec00d47947 */ /* 0x000fea000383ffff */
.L_x_127:
[----:B0-----:R0:W1:Y:S02]  /*6f00*/  SYNCS.PHASECHK.TRANS64.TRYWAIT P0, [R6+URZ], R5 ;  /* 0x00000005060075a7 */ /* 0x001064000800017f */
[----:B-1----:R-:W-:Y:S05]  /*6f10*/  @!P0 NANOSLEEP.SYNCS 0x989680 ;  /* 0x009896800000895d */ /* 0x002fea0003900000 */
[----:B------:R-:W1:Y:S02]  /*6f20*/  @!P0 SYNCS.PHASECHK.TRANS64 P0, [R6+URZ], R5 ;  /* 0x00000005060085a7 */ /* 0x000e64000800007f */
[----:B-1----:R-:W-:Y:S05]  /*6f30*/  @!P0 BRA `(.L_x_127) ;  /* 0xfffffffc00f08947 */ /* 0x002fea000383ffff */
[----:B------:R-:W-:Y:S05]  /*6f40*/  BRA `(.L_x_164) ;  /* 0xffffffec00e47947 */ /* 0x000fea000383ffff */
.L_x_128:
[----:B0-----:R0:W1:Y:S02]  /*6f50*/  SYNCS.PHASECHK.TRANS64.TRYWAIT P0, [R9+URZ], R4 ;  /* 0x00000004090075a7 */ /* 0x001064000800017f */
[----:B-1----:R-:W-:Y:S05]  /*6f60*/  @!P0 NANOSLEEP.SYNCS 0x989680 ;  /* 0x009896800000895d */ /* 0x002fea0003900000 */
[----:B------:R-:W1:Y:S02]  /*6f70*/  @!P0 SYNCS.PHASECHK.TRANS64 P0, [R9+URZ], R4 ;  /* 0x00000004090085a7 */ /* 0x000e64000800007f */
[----:B-1----:R-:W-:Y:S05]  /*6f80*/  @!P0 BRA `(.L_x_128) ;  /* 0xfffffffc00f08947 */ /* 0x002fea000383ffff */
[----:B------:R-:W-:Y:S05]  /*6f90*/  BRA `(.L_x_165) ;  /* 0xffffffec00f47947 */ /* 0x000fea000383ffff */
.L_x_129:
[----:B0-----:R0:W1:Y:S02]  /*6fa0*/  SYNCS.PHASECHK.TRANS64.TRYWAIT P0, [R6+URZ], R5 ;  /* 0x00000005060075a7 */ /* 0x001064000800017f */
[----:B-1----:R-:W-:Y:S05]  /*6fb0*/  @!P0 NANOSLEEP.SYNCS 0x989680 ;  /* 0x009896800000895d */ /* 0x002fea0003900000 */
[----:B------:R-:W1:Y:S02]  /*6fc0*/  @!P0 SYNCS.PHASECHK.TRANS64 P0, [R6+URZ], R5 ;  /* 0x00000005060085a7 */ /* 0x000e64000800007f */
[----:B-1----:R-:W-:Y:S05]  /*6fd0*/  @!P0 BRA `(.L_x_129) ;  /* 0xfffffffc00f08947 */ /* 0x002fea000383ffff */
[----:B------:R-:W-:Y:S05]  /*6fe0*/  BRA `(.L_x_166) ;  /* 0xfffffff000047947 */ /* 0x000fea000383ffff */
.L_x_130:
[----:B0-----:R0:W1:Y:S02]  /*6ff0*/  SYNCS.PHASECHK.TRANS64.TRYWAIT P0, [R9+URZ], R4 ;  /* 0x00000004090075a7 */ /* 0x001064000800017f */
[----:B-1----:R-:W-:Y:S05]  /*7000*/  @!P0 NANOSLEEP.SYNCS 0x989680 ;  /* 0x009896800000895d */ /* 0x002fea0003900000 */
[----:B------:R-:W1:Y:S02]  /*7010*/  @!P0 SYNCS.PHASECHK.TRANS64 P0, [R9+URZ], R4 ;  /* 0x00000004090085a7 */ /* 0x000e64000800007f */
[----:B-1----:R-:W-:Y:S05]  /*7020*/  @!P0 BRA `(.L_x_130) ;  /* 0xfffffffc00f08947 */ /* 0x002fea000383ffff */
[----:B------:R-:W-:Y:S05]  /*7030*/  BRA `(.L_x_167) ;  /* 0xfffffff000147947 */ /* 0x000fea000383ffff */
.L_x_131:
[----:B0-----:R0:W1:Y:S02]  /*7040*/  SYNCS.PHASECHK.TRANS64.TRYWAIT P0, [R6+URZ], R5 ;  /* 0x00000005060075a7 */ /* 0x001064000800017f */
[----:B-1----:R-:W-:Y:S05]  /*7050*/  @!P0 NANOSLEEP.SYNCS 0x989680 ;  /* 0x009896800000895d */ /* 0x002fea0003900000 */
[----:B------:R-:W1:Y:S02]  /*7060*/  @!P0 SYNCS.PHASECHK.TRANS64 P0, [R6+URZ], R5 ;  /* 0x00000005060085a7 */ /* 0x000e64000800007f */
[----:B-1----:R-:W-:Y:S05]  /*7070*/  @!P0 BRA `(.L_x_131) ;  /* 0xfffffffc00f08947 */ /* 0x002fea000383ffff */
[----:B------:R-:W-:Y:S05]  /*7080*/  BRA `(.L_x_168) ;  /* 0xfffffff000247947 */ /* 0x000fea000383ffff */
.L_x_132:
[----:B0-----:R0:W1:Y:S02]  /*7090*/  SYNCS.PHASECHK.TRANS64.TRYWAIT P0, [R9+URZ], R4 ;  /* 0x00000004090075a7 */ /* 0x001064000800017f */
[----:B-1----:R-:W-:Y:S05]  /*70a0*/  @!P0 NANOSLEEP.SYNCS 0x989680 ;  /* 0x009896800000895d */ /* 0x002fea0003900000 */
[----:B------:R-:W1:Y:S02]  /*70b0*/  @!P0 SYNCS.PHASECHK.TRANS64 P0, [R9+URZ], R4 ;  /* 0x00000004090085a7 */ /* 0x000e64000800007f */
[----:B-1----:R-:W-:Y:S05]  /*70c0*/  @!P0 BRA `(.L_x_132) ;  /* 0xfffffffc00f08947 */ /* 0x002fea000383ffff */
[----:B------:R-:W-:Y:S05]  /*70d0*/  BRA `(.L_x_169) ;  /* 0xfffffff000347947 */ /* 0x000fea000383ffff */
.L_x_133:
[----:B0-----:R0:W1:Y:S02]  /*70e0*/  SYNCS.PHASECHK.TRANS64.TRYWAIT P0, [R6+URZ], R5 ;  /* 0x00000005060075a7 */ /* 0x001064000800017f */
[----:B-1----:R-:W-:Y:S05]  /*70f0*/  @!P0 NANOSLEEP.SYNCS 0x989680 ;  /* 0x009896800000895d */ /* 0x002fea0003900000 */
[----:B------:R-:W1:Y:S02]  /*7100*/  @!P0 SYNCS.PHASECHK.TRANS64 P0, [R6+URZ], R5 ;  /* 0x00000005060085a7 */ /* 0x000e64000800007f */
[----:B-1----:R-:W-:Y:S05]  /*7110*/  @!P0 BRA `(.L_x_133) ;  /* 0xfffffffc00f08947 */ /* 0x002fea000383ffff */
[----:B------:R-:W-:Y:S05]  /*7120*/  BRA `(.L_x_170) ;  /* 0xfffffff000447947 */ /* 0x000fea000383ffff */
.L_x_134:
[----:B0-----:R0:W1:Y:S02]  /*7130*/  SYNCS.PHASECHK.TRANS64.TRYWAIT P0, [R9+URZ], R4 ;  /* 0x00000004090075a7 */ /* 0x001064000800017f */
[----:B-1----:R-:W-:Y:S05]  /*7140*/  @!P0 NANOSLEEP.SYNCS 0x989680 ;  /* 0x009896800000895d */ /* 0x002fea0003900000 */
[----:B------:R-:W1:Y:S02]  /*7150*/  @!P0 SYNCS.PHASECHK.TRANS64 P0, [R9+URZ], R4 ;  /* 0x00000004090085a7 */ /* 0x000e64000800007f */
[----:B-1----:R-:W-:Y:S05]  /*7160*/  @!P0 BRA `(.L_x_134) ;  /* 0xfffffffc00f08947 */ /* 0x002fea000383ffff */
[----:B------:R-:W-:Y:S05]  /*7170*/  BRA `(.L_x_171) ;  /* 0xfffffff000547947 */ /* 0x000fea000383ffff */
.L_x_135:
[----:B0-----:R0:W1:Y:S02]  /*7180*/  SYNCS.PHASECHK.TRANS64.TRYWAIT P0, [R6+URZ], R5 ;  /* 0x00000005060075a7 */ /* 0x001064000800017f */
[----:B-1----:R-:W-:Y:S05]  /*7190*/  @!P0 NANOSLEEP.SYNCS 0x989680 ;  /* 0x009896800000895d */ /* 0x002fea0003900000 */
[----:B------:R-:W1:Y:S02]  /*71a0*/  @!P0 SYNCS.PHASECHK.TRANS64 P0, [R6+URZ], R5 ;  /* 0x00000005060085a7 */ /* 0x000e64000800007f */
[----:B-1----:R-:W-:Y:S05]  /*71b0*/  @!P0 BRA `(.L_x_135) ;  /* 0xfffffffc00f08947 */ /* 0x002fea000383ffff */
[----:B------:R-:W-:Y:S05]  /*71c0*/  BRA `(.L_x_172) ;  /* 0xfffffff000647947 */ /* 0x000fea000383ffff */
.L_x_136:
[----:B0-----:R0:W1:Y:S02]  /*71d0*/  SYNCS.PHASECHK.TRANS64.TRYWAIT P0, [R9+URZ], R4 ;  /* 0x00000004090075a7 */ /* 0x001064000800017f */
[----:B-1----:R-:W-:Y:S05]  /*71e0*/  @!P0 NANOSLEEP.SYNCS 0x989680 ;  /* 0x009896800000895d */ /* 0x002fea0003900000 */
[----:B------:R-:W1:Y:S02]  /*71f0*/  @!P0 SYNCS.PHASECHK.TRANS64 P0, [R9+URZ], R4 ;  /* 0x00000004090085a7 */ /* 0x000e64000800007f */
[----:B-1----:R-:W-:Y:S05]  /*7200*/  @!P0 BRA `(.L_x_136) ;  /* 0xfffffffc00f08947 */ /* 0x002fea000383ffff */
[----:B------:R-:W-:Y:S05]  /*7210*/  BRA `(.L_x_173) ;  /* 0xfffffff000747947 */ /* 0x000fea000383ffff */
.L_x_137:
[----:B0-----:R0:W1:Y:S02]  /*7220*/  SYNCS.PHASECHK.TRANS64.TRYWAIT P0, [R6+URZ], R5 ;  /* 0x00000005060075a7 */ /* 0x001064000800017f */
[----:B-1----:R-:W-:Y:S05]  /*7230*/  @!P0 NANOSLEEP.SYNCS 0x989680 ;  /* 0x009896800000895d */ /* 0x002fea0003900000 */
[----:B------:R-:W1:Y:S02]  /*7240*/  @!P0 SYNCS.PHASECHK.TRANS64 P0, [R6+URZ], R5 ;  /* 0x00000005060085a7 */ /* 0x000e64000800007f */
[----:B-1----:R-:W-:Y:S05]  /*7250*/  @!P0 BRA `(.L_x_137) ;  /* 0xfffffffc00f08947 */ /* 0x002fea000383ffff */
[----:B------:R-:W-:Y:S05]  /*7260*/  BRA `(.L_x_174) ;  /* 0xfffffff000847947 */ /* 0x000fea000383ffff */
.L_x_138:
[----:B0-----:R0:W1:Y:S02]  /*7270*/  SYNCS.PHASECHK.TRANS64.TRYWAIT P0, [R9+URZ], R4 ;  /* 0x00000004090075a7 */ /* 0x001064000800017f */
[----:B-1----:R-:W-:Y:S05]  /*7280*/  @!P0 NANOSLEEP.SYNCS 0x989680 ;  /* 0x009896800000895d */ /* 0x002fea0003900000 */
[----:B------:R-:W1:Y:S02]  /*7290*/  @!P0 SYNCS.PHASECHK.TRANS64 P0, [R9+URZ], R4 ;  /* 0x00000004090085a7 */ /* 0x000e64000800007f */
[----:B-1----:R-:W-:Y:S05]  /*72a0*/  @!P0 BRA `(.L_x_138) ;  /* 0xfffffffc00f08947 */ /* 0x002fea000383ffff */
[----:B------:R-:W-:Y:S05]  /*72b0*/  BRA `(.L_x_175) ;  /* 0xfffffff000947947 */ /* 0x000fea000383ffff */
.L_x_139:
[----:B0-----:R0:W1:Y:S02]  /*72c0*/  SYNCS.PHASECHK.TRANS64.TRYWAIT P0, [R6+URZ], R5 ;  /* 0x00000005060075a7 */ /* 0x001064000800017f */
[----:B-1----:R-:W-:Y:S05]  /*72d0*/  @!P0 NANOSLEEP.SYNCS 0x989680 ;  /* 0x009896800000895d */ /* 0x002fea0003900000 */
[----:B------:R-:W1:Y:S02]  /*72e0*/  @!P0 SYNCS.PHASECHK.TRANS64 P0, [R6+URZ], R5 ;  /* 0x00000005060085a7 */ /* 0x000e64000800007f */
[----:B-1----:R-:W-:Y:S05]  /*72f0*/  @!P0 BRA `(.L_x_139) ;  /* 0xfffffffc00f08947 */ /* 0x002fea000383ffff */
[----:B------:R-:W-:Y:S05]  /*7300*/  BRA `(.L_x_176) ;  /* 0xfffffff000a47947 */ /* 0x000fea000383ffff */
.L_x_140:
[----:B0-----:R0:W1:Y:S02]  /*7310*/  SYNCS.PHASECHK.TRANS64.TRYWAIT P0, [R9+URZ], R4 ;  /* 0x00000004090075a7 */ /* 0x001064000800017f */
[----:B-1----:R-:W-:Y:S05]  /*7320*/  @!P0 NANOSLEEP.SYNCS 0x989680 ;  /* 0x009896800000895d */ /* 0x002fea0003900000 */
[----:B------:R-:W1:Y:S02]  /*7330*/  @!P0 SYNCS.PHASECHK.TRANS64 P0, [R9+URZ], R4 ;  /* 0x00000004090085a7 */ /* 0x000e64000800007f */
[----:B-1----:R-:W-:Y:S05]  /*7340*/  @!P0 BRA `(.L_x_140) ;  /* 0xfffffffc00f08947 */ /* 0x002fea000383ffff */
[----:B------:R-:W-:Y:S05]  /*7350*/  BRA `(.L_x_177) ;  /* 0xfffffff000b47947 */ /* 0x000fea000383ffff */
.L_x_141:
[----:B0-----:R0:W1:Y:S02]  /*7360*/  SYNCS.PHASECHK.TRANS64.TRYWAIT P0, [R6+URZ], R5 ;  /* 0x00000005060075a7 */ /* 0x001064000800017f */
[----:B-1----:R-:W-:Y:S05]  /*7370*/  @!P0 NANOSLEEP.SYNCS 0x989680 ;  /* 0x009896800000895d */ /* 0x002fea0003900000 */
[----:B------:R-:W1:Y:S02]  /*7380*/  @!P0 SYNCS.PHASECHK.TRANS64 P0, [R6+URZ], R5 ;  /* 0x00000005060085a7 */ /* 0x000e64000800007f */
[----:B-1----:R-:W-:Y:S05]  /*7390*/  @!P0 BRA `(.L_x_141) ;  /* 0xfffffffc00f08947 */ /* 0x002fea000383ffff */
[----:B------:R-:W-:Y:S05]  /*73a0*/  BRA `(.L_x_178) ;  /* 0xfffffff000c47947 */ /* 0x000fea000383ffff */
.L_x_142:
[----:B0-----:R0:W1:Y:S02]  /*73b0*/  SYNCS.PHASECHK.TRANS64.TRYWAIT P0, [R9+URZ], R4 ;  /* 0x00000004090075a7 */ /* 0x001064000800017f */
[----:B-1----:R-:W-:Y:S05]  /*73c0*/  @!P0 NANOSLEEP.SYNCS 0x989680 ;  /* 0x009896800000895d */ /* 0x002fea0003900000 */
[----:B------:R-:W1:Y:S02]  /*73d0*/  @!P0 SYNCS.PHASECHK.TRANS64 P0, [R9+URZ], R4 ;  /* 0x00000004090085a7 */ /* 0x000e64000800007f */
[----:B-1----:R-:W-:Y:S05]  /*73e0*/  @!P0 BRA `(.L_x_142) ;  /* 0xfffffffc00f08947 */ /* 0x002fea000383ffff */
[----:B------:R-:W-:Y:S05]  /*73f0*/  BRA `(.L_x_179) ;  /* 0xfffffff000d47947 */ /* 0x000fea000383ffff */
.L_x_143:
[----:B0-----:R0:W1:Y:S02]  /*7400*/  SYNCS.PHASECHK.TRANS64.TRYWAIT P0, [R6+URZ], R5 ;  /* 0x00000005060075a7 */ /* 0x001064000800017f */
[----:B-1----:R-:W-:Y:S05]  /*7410*/  @!P0 NANOSLEEP.SYNCS 0x989680 ;  /* 0x009896800000895d */ /* 0x002fea0003900000 */
[----:B------:R-:W1:Y:S02]  /*7420*/  @!P0 SYNCS.PHASECHK.TRANS64 P0, [R6+URZ], R5 ;  /* 0x00000005060085a7 */ /* 0x000e64000800007f */
[----:B-1----:R-:W-:Y:S05]  /*7430*/  @!P0 BRA `(.L_x_143) ;  /* 0xfffffffc00f08947 */ /* 0x002fea000383ffff */
[----:B------:R-:W-:Y:S05]  /*7440*/  BRA `(.L_x_180) ;  /* 0xfffffff000e47947 */ /* 0x000fea000383ffff */
.L_x_144:
[----:B0-----:R0:W1:Y:S02]  /*7450*/  SYNCS.PHASECHK.TRANS64.TRYWAIT P0, [R9+URZ], R4 ;  /* 0x00000004090075a7 */ /* 0x001064000800017f */
[----:B-1----:R-:W-:Y:S05]  /*7460*/  @!P0 NANOSLEEP.SYNCS 0x989680 ;  /* 0x009896800000895d */ /* 0x002fea0003900000 */
[----:B------:R-:W1:Y:S02]  /*7470*/  @!P0 SYNCS.PHASECHK.TRANS64 P0, [R9+URZ], R4 ;  /* 0x00000004090085a7 */ /* 0x000e64000800007f */
[----:B-1----:R-:W-:Y:S05]  /*7480*/  @!P0 BRA `(.L_x_144) ;  /* 0xfffffffc00f08947 */ /* 0x002fea000383ffff */
[----:B------:R-:W-:Y:S05]  /*7490*/  BRA `(.L_x_181) ;  /* 0xfffffff000f47947 */ /* 0x000fea000383ffff */
.L_x_145:
[----:B0-----:R0:W1:Y:S02]  /*74a0*/  SYNCS.PHASECHK.TRANS64.TRYWAIT P0, [R6+URZ], R5 ;  /* 0x00000005060075a7 */ /* 0x001064000800017f */
[----:B-1----:R-:W-:Y:S05]  /*74b0*/  @!P0 NANOSLEEP.SYNCS 0x989680 ;  /* 0x009896800000895d */ /* 0x002fea0003900000 */
[----:B------:R-:W1:Y:S02]  /*74c0*/  @!P0 SYNCS.PHASECHK.TRANS64 P0, [R6+URZ], R5 ;  /* 0x00000005060085a7 */ /* 0x000e64000800007f */
[----:B-1----:R-:W-:Y:S05]  /*74d0*/  @!P0 BRA `(.L_x_145) ;  /* 0xfffffffc00f08947 */ /* 0x002fea000383ffff */
[----:B------:R-:W-:Y:S05]  /*74e0*/  BRA `(.L_x_182) ;  /* 0xfffffff400047947 */ /* 0x000fea000383ffff */
.L_x_146:
[----:B0-----:R0:W1:Y:S02]  /*74f0*/  SYNCS.PHASECHK.TRANS64.TRYWAIT P0, [R9+URZ], R4 ;  /* 0x00000004090075a7 */ /* 0x001064000800017f */
[----:B-1----:R-:W-:Y:S05]  /*7500*/  @!P0 NANOSLEEP.SYNCS 0x989680 ;  /* 0x009896800000895d */ /* 0x002fea0003900000 */
[----:B------:R-:W1:Y:S02]  /*7510*/  @!P0 SYNCS.PHASECHK.TRANS64 P0, [R9+URZ], R4 ;  /* 0x00000004090085a7 */ /* 0x000e64000800007f */
[----:B-1----:R-:W-:Y:S05]  /*7520*/  @!P0 BRA `(.L_x_146) ;  /* 0xfffffffc00f08947 */ /* 0x002fea000383ffff */
[----:B------:R-:W-:Y:S05]  /*7530*/  BRA `(.L_x_183) ;  /* 0xfffffff400147947 */ /* 0x000fea000383ffff */
.L_x_147:
[----:B-1----:R1:W2:Y:S02]  /*7540*/  SYNCS.PHASECHK.TRANS64.TRYWAIT P0, [R6+URZ], R5 ;  /* 0x00000005060075a7 */ /* 0x0022a4000800017f */
[----:B--2---:R-:W-:Y:S05]  /*7550*/  @!P0 NANOSLEEP.SYNCS 0x989680 ;  /* 0x009896800000895d */ /* 0x004fea0003900000 */
[----:B------:R-:W2:Y:S02]  /*7560*/  @!P0 SYNCS.PHASECHK.TRANS64 P0, [R6+URZ], R5 ;  /* 0x00000005060085a7 */ /* 0x000ea4000800007f */
[----:B--2---:R-:W-:Y:S05]  /*7570*/  @!P0 BRA `(.L_x_147) ;  /* 0xfffffffc00f08947 */ /* 0x004fea000383ffff */
[----:B------:R-:W-:Y:S05]  /*7580*/  BRA `(.L_x_184) ;  /* 0xfffffff4001c7947 */ /* 0x000fea000383ffff */
.L_x_185:
[----:B------:R-:W-:-:S00]  /*7590*/  BRA `(.L_x_185) ;  /* 0xfffffffc00fc7947 */ /* 0x000fc0000383ffff */
[----:B------:R-:W-:-:S00]  /*75a0*/  NOP ;  /* 0x0000000000007918 */ /* 0x000fc00000000000 */
        /* <DEDUP_REMOVED lines=13> */
.L_x_186:


//--------------------- .nv.global.init           --------------------------
	.section	.nv.global.init,"aw",@progbits
.nv.global.init:
	.type		$str$22,@object
	.size		$str$22,($str$23 - $str$22)
$str$22:
        /*0000*/ 	.byte	0x6b, 0x5f, 0x74, 0x69, 0x6c, 0x65, 0x5f, 0x63, 0x6f, 0x75, 0x6e, 0x74, 0x20, 0x3e, 0x3d, 0x20
        /*0010*/ 	.byte	0x31, 0x00
	.type		$str$23,@object
	.size		$str$23,(__unnamed_1 - $str$23)
$str$23:
        /*0012*/ 	.byte	0x2f, 0x74, 0x6d, 0x70, 0x2f, 0x63, 0x75, 0x74, 0x6c, 0x61, 0x73, 0x73, 0x5f, 0x73, 0x77, 0x65
        /*0022*/ 	.byte	0x65, 0x70, 0x5f, 0x73, 0x72, 0x63, 0x2f, 0x69, 0x6e, 0x63, 0x6c, 0x75, 0x64, 0x65, 0x2f, 0x63
        /*0032*/ 	.byte	0x75, 0x74, 0x6c, 0x61, 0x73, 0x73, 0x2f, 0x67, 0x65, 0x6d, 0x6d, 0x2f, 0x63, 0x6f, 0x6c, 0x6c
        /*0042*/ 	.byte	0x65, 0x63, 0x74, 0x69, 0x76, 0x65, 0x2f, 0x73, 0x6d, 0x39, 0x30, 0x5f, 0x6d, 0x6d, 0x61, 0x5f
        /*0052*/ 	.byte	0x74, 0x6d, 0x61, 0x5f, 0x67, 0x6d, 0x6d, 0x61, 0x5f, 0x73, 0x73, 0x5f, 0x77, 0x61, 0x72, 0x70
        /*0062*/ 	.byte	0x73, 0x70, 0x65, 0x63, 0x69, 0x61, 0x6c, 0x69, 0x7a, 0x65, 0x64, 0x2e, 0x68, 0x70, 0x70, 0x00
	.type		__unnamed_1,@object
	.size		__unnamed_1,(.L_0 - __unnamed_1)
__unnamed_1:
        /*0072*/ 	.byte	0x76, 0x6f, 0x69, 0x64, 0x20, 0x63, 0x75, 0x74, 0x6c, 0x61, 0x73, 0x73, 0x3a, 0x3a, 0x67, 0x65
        /* <DEDUP_REMOVED lines=179> */
        /*0bb2*/ 	.byte	0x75, 0x74, 0x65, 0x3a, 0x3a, 0x69, 0x64, 0x65, 0x6e, 0x74, 0x69, 0x74, 0x79, 0x5d, 0x00
.L_0:


//--------------------- .nv.shared._ZN7cutlass13device_kernelINS_4gemm6kernel13GemmUniversalIN4cute5tupleIJiiiiEEENS1_10collective13CollectiveMmaINS1_34MainloopSm90TmaGmmaWarpSpecializedILi28ENS5_IJNS4_1CILi1EEENSA_ILi2EEESB_EEENS1_32KernelTmaWarpSpecializedPingpongEEENS5_IJNSA_ILi64EEESG_NSA_ILi32EEEEEENS_6half_tENS5_IJlSB_lEEESJ_SK_NS4_8TiledMMAINS4_8MMA_AtomIJNS4_4SM904GMMA25MMA_64x64x16_F32F16F16_SSILNSO_5MajorE0ELSQ_0ELNSO_7ScaleInE1ELSR_1EEEEEENS4_6LayoutINS5_IJSB_SB_SB_EEENS5_IJNSA_ILi0EEESW_SW_EEEEENS5_IJNS4_10UnderscoreESZ_SZ_EEEEENS4_23SM90_TMA_LOAD_MULTICASTENS4_14ComposedLayoutINS4_7SwizzleILi2ELi4ELi3EEENS4_18smem_ptr_flag_bitsILi16EEENSU_INS5_IJNSA_ILi8EEESH_EEENS5_IJSH_SB_EEEEEEEvNS4_8identityENS4_13SM90_TMA_LOADES1C_vS1D_EENS_8epilogue10collective6detail29Sm90TmaWarpSpecializedAdapterINS1H_15DefaultEpilogueISJ_SK_SK_NS1G_6thread17LinearCombinationISJ_Li1EffLNS1L_9ScaleType4KindE0ELNS_15FloatRoundStyleE2ESJ_EENS1_15EpilogueDefaultEEEEEvvEEEEvNT_6ParamsE --------------------------
	.section	.nv.shared._ZN7cutlass13device_kernelINS_4gemm6kernel13GemmUniversalIN4cute5tupleIJiiiiEEENS1_10collective13CollectiveMmaINS1_34MainloopSm90TmaGmmaWarpSpecializedILi28ENS5_IJNS4_1CILi1EEENSA_ILi2EEESB_EEENS1_32KernelTmaWarpSpecializedPingpongEEENS5_IJNSA_ILi64EEESG_NSA_ILi32EEEEEENS_6half_tENS5_IJlSB_lEEESJ_SK_NS4_8TiledMMAINS4_8MMA_AtomIJNS4_4SM904GMMA25MMA_64x64x16_F32F16F16_SSILNSO_5MajorE0ELSQ_0ELNSO_7ScaleInE1ELSR_1EEEEEENS4_6LayoutINS5_IJSB_SB_SB_EEENS5_IJNSA_ILi0EEESW_SW_EEEEENS5_IJNS4_10UnderscoreESZ_SZ_EEEEENS4_23SM90_TMA_LOAD_MULTICASTENS4_14ComposedLayoutINS4_7SwizzleILi2ELi4ELi3EEENS4_18smem_ptr_flag_bitsILi16EEENSU_INS5_IJNSA_ILi8EEESH_EEENS5_IJSH_SB_EEEEEEEvNS4_8identityENS4_13SM90_TMA_LOADES1C_vS1D_EENS_8epilogue10collective6detail29Sm90TmaWarpSpecializedAdapterINS1H_15DefaultEpilogueISJ_SK_SK_NS1G_6thread17LinearCombinationISJ_Li1EffLNS1L_9ScaleType4KindE0ELNS_15FloatRoundStyleE2ESJ_EENS1_15EpilogueDefaultEEEEEvvEEEEvNT_6ParamsE,"aw",@nobits
	.sectionflags	@""
	.align	16
	.zero		1024


//--------------------- .nv.shared.reserved.0     --------------------------
	.section	.nv.shared.reserved.0,"aw",@nobits
	.weak		__nv_reservedSMEM_offset_0_alias
	.size		__nv_reservedSMEM_offset_0_alias, 0, 0
	.other		__nv_reservedSMEM_offset_0_alias,@"STO_CUDA_RESERVED_SHARED STV_DEFAULT"
__nv_reservedSMEM_offset_0_alias:
	.zero		0


//--------------------- .nv.global                --------------------------
	.section	.nv.global,"aw",@nobits
.nv.global:
	.type		_ZN40_INTERNAL_fabdb4f1_4_k_cu_ea972e9c_214274cute1_E,@object
	.size		_ZN40_INTERNAL_fabdb4f1_4_k_cu_ea972e9c_214274cute1_E,(_ZN40_INTERNAL_fabdb4f1_4_k_cu_ea972e9c_214274cuda3std3__45__cpo6cbeginE - _ZN40_INTERNAL_fabdb4f1_4_k_cu_ea972e9c_214274cute1_E)
_ZN40_INTERNAL_fabdb4f1_4_k_cu_ea972e9c_214274cute1_E:
	.zero		1
	.type		_ZN40_INTERNAL_fabdb4f1_4_k_cu_ea972e9c_214274cuda3std3__45__cpo6cbeginE,@object
	.size		_ZN40_INTERNAL_fabdb4f1_4_k_cu_ea972e9c_214274cuda3std3__45__cpo6cbeginE,(_ZN40_INTERNAL_fabdb4f1_4_k_cu_ea972e9c_214274cuda3std3__48in_placeE - _ZN40_INTERNAL_fabdb4f1_4_k_cu_ea972e9c_214274cuda3std3__45__cpo6cbeginE)
_ZN40_INTERNAL_fabdb4f1_4_k_cu_ea972e9c_214274cuda3std3__45__cpo6cbeginE:
	.zero		1
	.type		_ZN40_INTERNAL_fabdb4f1_4_k_cu_ea972e9c_214274cuda3std3__48in_placeE,@object
	.size		_ZN40_INTERNAL_fabdb4f1_4_k_cu_ea972e9c_214274cuda3std3__48in_placeE,(_ZN40_INTERNAL_fabdb4f1_4_k_cu_ea972e9c_214274cuda3std6ranges3__45__cpo9iter_moveE - _ZN40_INTERNAL_fabdb4f1_4_k_cu_ea972e9c_214274cuda3std3__48in_placeE)
_ZN40_INTERNAL_fabdb4f1_4_k_cu_ea972e9c_214274cuda3std3__48in_placeE:
	.zero		1
	.type		_ZN40_INTERNAL_fabdb4f1_4_k_cu_ea972e9c_214274cuda3std6ranges3__45__cpo9iter_moveE,@object
	.size		_ZN40_INTERNAL_fabdb4f1_4_k_cu_ea972e9c_214274cuda3std6ranges3__45__cpo9iter_moveE,(_ZN40_INTERNAL_fabdb4f1_4_k_cu_ea972e9c_214274cuda3std3__45__cpo5beginE - _ZN40_INTERNAL_fabdb4f1_4_k_cu_ea972e9c_214274cuda3std6ranges3__45__cpo9iter_moveE)
_ZN40_INTERNAL_fabdb4f1_4_k_cu_ea972e9c_214274cuda3std6ranges3__45__cpo9iter_moveE:
	.zero		1
	.type		_ZN40_INTERNAL_fabdb4f1_4_k_cu_ea972e9c_214274cuda3std3__45__cpo5beginE,@object
	.size		_ZN40_INTERNAL_fabdb4f1_4_k_cu_ea972e9c_214274cuda3std3__45__cpo5beginE,(_ZN40_INTERNAL_fabdb4f1_4_k_cu_ea972e9c_214274cuda3std3__442_GLOBAL__N__fabdb4f1_4_k_cu_ea972e9c_214276ignoreE - _ZN40_INTERNAL_fabdb4f1_4_k_cu_ea972e9c_214274cuda3std3__45__cpo5beginE)
_ZN40_INTERNAL_fabdb4f1_4_k_cu_ea972e9c_214274cuda3std3__45__cpo5beginE:
	.zero		1
	.type		_ZN40_INTERNAL_fabdb4f1_4_k_cu_ea972e9c_214274cuda3std3__442_GLOBAL__N__fabdb4f1_4_k_cu_ea972e9c_214276ignoreE,@object
	.size		_ZN40_INTERNAL_fabdb4f1_4_k_cu_ea972e9c_214274cuda3std3__442_GLOBAL__N__fabdb4f1_4_k_cu_ea972e9c_214276ignoreE,(_ZN40_INTERNAL_fabdb4f1_4_k_cu_ea972e9c_214274cute7productE - _ZN40_INTERNAL_fabdb4f1_4_k_cu_ea972e9c_214274cuda3std3__442_GLOBAL__N__fabdb4f1_4_k_cu_ea972e9c_214276ignoreE)
_ZN40_INTERNAL_fabdb4f1_4_k_cu_ea972e9c_214274cuda3std3__442_GLOBAL__N__fabdb4f1_4_k_cu_ea972e9c_214276ignoreE:
	.zero		1
	.type		_ZN40_INTERNAL_fabdb4f1_4_k_cu_ea972e9c_214274cute7productE,@object
	.size		_ZN40_INTERNAL_fabdb4f1_4_k_cu_ea972e9c_214274cute7productE,(_ZN40_INTERNAL_fabdb4f1_4_k_cu_ea972e9c_214274cuda3std3__45__cpo3endE - _ZN40_INTERNAL_fabdb4f1_4_k_cu_ea972e9c_214274cute7productE)
_ZN40_INTERNAL_fabdb4f1_4_k_cu_ea972e9c_214274cute7productE:
	.zero		1
	.type		_ZN40_INTERNAL_fabdb4f1_4_k_cu_ea972e9c_214274cuda3std3__45__cpo3endE,@object
	.size		_ZN40_INTERNAL_fabdb4f1_4_k_cu_ea972e9c_214274cuda3std3__45__cpo3endE,(_ZN40_INTERNAL_fabdb4f1_4_k_cu_ea972e9c_214274cuda3std3__419piecewise_constructE - _ZN40_INTERNAL_fabdb4f1_4_k_cu_ea972e9c_214274cuda3std3__45__cpo3endE)
_ZN40_INTERNAL_fabdb4f1_4_k_cu_ea972e9c_214274cuda3std3__45__cpo3endE:
	.zero		1
	.type		_ZN40_INTERNAL_fabdb4f1_4_k_cu_ea972e9c_214274cuda3std3__419piecewise_constructE,@object
	.size		_ZN40_INTERNAL_fabdb4f1_4_k_cu_ea972e9c_214274cuda3std3__419piecewise_constructE,(_ZN40_INTERNAL_fabdb4f1_4_k_cu_ea972e9c_214274cuda3std3__45__cpo4cendE - _ZN40_INTERNAL_fabdb4f1_4_k_cu_ea972e9c_214274cuda3std3__419piecewise_constructE)
_ZN40_INTERNAL_fabdb4f1_4_k_cu_ea972e9c_214274cuda3std3__419piecewise_constructE:
	.zero		1
	.type		_ZN40_INTERNAL_fabdb4f1_4_k_cu_ea972e9c_214274cuda3std3__45__cpo4cendE,@object
	.size		_ZN40_INTERNAL_fabdb4f1_4_k_cu_ea972e9c_214274cuda3std3__45__cpo4cendE,(_ZN40_INTERNAL_fabdb4f1_4_k_cu_ea972e9c_214274cuda3std6ranges3__45__cpo4swapE - _ZN40_INTERNAL_fabdb4f1_4_k_cu_ea972e9c_214274cuda3std3__45__cpo4cendE)
_ZN40_INTERNAL_fabdb4f1_4_k_cu_ea972e9c_214274cuda3std3__45__cpo4cendE:
	.zero		1
	.type		_ZN40_INTERNAL_fabdb4f1_4_k_cu_ea972e9c_214274cuda3std6ranges3__45__cpo4swapE,@object
	.size		_ZN40_INTERNAL_fabdb4f1_4_k_cu_ea972e9c_214274cuda3std6ranges3__45__cpo4swapE,(.L_8 - _ZN40_INTERNAL_fabdb4f1_4_k_cu_ea972e9c_214274cuda3std6ranges3__45__cpo4swapE)
_ZN40_INTERNAL_fabdb4f1_4_k_cu_ea972e9c_214274cuda3std6ranges3__45__cpo4swapE:
	.zero		1
.L_8:


//--------------------- .nv.constant0._ZN7cutlass13device_kernelINS_4gemm6kernel13GemmUniversalIN4cute5tupleIJiiiiEEENS1_10collective13CollectiveMmaINS1_34MainloopSm90TmaGmmaWarpSpecializedILi28ENS5_IJNS4_1CILi1EEENSA_ILi2EEESB_EEENS1_32KernelTmaWarpSpecializedPingpongEEENS5_IJNSA_ILi64EEESG_NSA_ILi32EEEEEENS_6half_tENS5_IJlSB_lEEESJ_SK_NS4_8TiledMMAINS4_8MMA_AtomIJNS4_4SM904GMMA25MMA_64x64x16_F32F16F16_SSILNSO_5MajorE0ELSQ_0ELNSO_7ScaleInE1ELSR_1EEEEEENS4_6LayoutINS5_IJSB_SB_SB_EEENS5_IJNSA_ILi0EEESW_SW_EEEEENS5_IJNS4_10UnderscoreESZ_SZ_EEEEENS4_23SM90_TMA_LOAD_MULTICASTENS4_14ComposedLayoutINS4_7SwizzleILi2ELi4ELi3EEENS4_18smem_ptr_flag_bitsILi16EEENSU_INS5_IJNSA_ILi8EEESH_EEENS5_IJSH_SB_EEEEEEEvNS4_8identityENS4_13SM90_TMA_LOADES1C_vS1D_EENS_8epilogue10collective6detail29Sm90TmaWarpSpecializedAdapterINS1H_15DefaultEpilogueISJ_SK_SK_NS1G_6thread17LinearCombinationISJ_Li1EffLNS1L_9ScaleType4KindE0ELNS_15FloatRoundStyleE2ESJ_EENS1_15EpilogueDefaultEEEEEvvEEEEvNT_6ParamsE --------------------------
	.section	.nv.constant0._ZN7cutlass13device_kernelINS_4gemm6kernel13GemmUniversalIN4cute5tupleIJiiiiEEENS1_10collective13CollectiveMmaINS1_34MainloopSm90TmaGmmaWarpSpecializedILi28ENS5_IJNS4_1CILi1EEENSA_ILi2EEESB_EEENS1_32KernelTmaWarpSpecializedPingpongEEENS5_IJNSA_ILi64EEESG_NSA_ILi32EEEEEENS_6half_tENS5_IJlSB_lEEESJ_SK_NS4_8TiledMMAINS4_8MMA_AtomIJNS4_4SM904GMMA25MMA_64x64x16_F32F16F16_SSILNSO_5MajorE0ELSQ_0ELNSO_7ScaleInE1ELSR_1EEEEEENS4_6LayoutINS5_IJSB_SB_SB_EEENS5_IJNSA_ILi0EEESW_SW_EEEEENS5_IJNS4_10UnderscoreESZ_SZ_EEEEENS4_23SM90_TMA_LOAD_MULTICASTENS4_14ComposedLayoutINS4_7SwizzleILi2ELi4ELi3EEENS4_18smem_ptr_flag_bitsILi16EEENSU_INS5_IJNSA_ILi8EEESH_EEENS5_IJSH_SB_EEEEEEEvNS4_8identityENS4_13SM90_TMA_LOADES1C_vS1D_EENS_8epilogue10collective6detail29Sm90TmaWarpSpecializedAdapterINS1H_15DefaultEpilogueISJ_SK_SK_NS1G_6thread17LinearCombinationISJ_Li1EffLNS1L_9ScaleType4KindE0ELNS_15FloatRoundStyleE2ESJ_EENS1_15EpilogueDefaultEEEEEvvEEEEvNT_6ParamsE,"a",@progbits
	.sectionflags	@""
	.align	4
.nv.constant0._ZN7cutlass13device_kernelINS_4gemm6kernel13GemmUniversalIN4cute5tupleIJiiiiEEENS1_10collective13CollectiveMmaINS1_34MainloopSm90TmaGmmaWarpSpecializedILi28ENS5_IJNS4_1CILi1EEENSA_ILi2EEESB_EEENS1_32KernelTmaWarpSpecializedPingpongEEENS5_IJNSA_ILi64EEESG_NSA_ILi32EEEEEENS_6half_tENS5_IJlSB_lEEESJ_SK_NS4_8TiledMMAINS4_8MMA_AtomIJNS4_4SM904GMMA25MMA_64x64x16_F32F16F16_SSILNSO_5MajorE0ELSQ_0ELNSO_7ScaleInE1ELSR_1EEEEEENS4_6LayoutINS5_IJSB_SB_SB_EEENS5_IJNSA_ILi0EEESW_SW_EEEEENS5_IJNS4_10UnderscoreESZ_SZ_EEEEENS4_23SM90_TMA_LOAD_MULTICASTENS4_14ComposedLayoutINS4_7SwizzleILi2ELi4ELi3EEENS4_18smem_ptr_flag_bitsILi16EEENSU_INS5_IJNSA_ILi8EEESH_EEENS5_IJSH_SB_EEEEEEEvNS4_8identityENS4_13SM90_TMA_LOADES1C_vS1D_EENS_8epilogue10collective6detail29Sm90TmaWarpSpecializedAdapterINS1H_15DefaultEpilogueISJ_SK_SK_NS1G_6thread17LinearCombinationISJ_Li1EffLNS1L_9ScaleType4KindE0ELNS_15FloatRoundStyleE2ESJ_EENS1_15EpilogueDefaultEEEEEvvEEEEvNT_6ParamsE:
	.zero		1664


//--------------------- SYMBOLS --------------------------

	.type		.nv.reservedSmem.offset0,@object
	.size		.nv.reservedSmem.offset0,0x4
	.type		__assertfail,@function
